//
// Generated by NVIDIA NVVM Compiler
//
// Compiler Build ID: CL-36424714
// Cuda compilation tools, release 13.0, V13.0.88
// Based on NVVM 20.0.0
//

.version 9.0
.target sm_100
.address_size 64

	// .globl	_Z10estimatepiiPi
.func  (.param .align 16 .b8 func_retval0[16]) __internal_trig_reduction_slowpathd
(
	.param .b64 __internal_trig_reduction_slowpathd_param_0
)
;
.global .align 4 .b8 precalc_xorwow_matrix[102400];
.global .align 4 .b8 precalc_xorwow_offset_matrix[102400];
.global .align 4 .b8 mrg32k3aM1[2304];
.global .align 4 .b8 mrg32k3aM2[2304];
.global .align 4 .b8 mrg32k3aM1SubSeq[2016];
.global .align 4 .b8 mrg32k3aM2SubSeq[2016];
.global .align 4 .b8 mrg32k3aM1Seq[2304];
.global .align 4 .b8 mrg32k3aM2Seq[2304];
.const .align 8 .b8 __cr_lgamma_table[72];
// _ZZ10estimatepiiPiE7counter has been demoted
.global .align 8 .b8 __cudart_i2opi_d[144] = {8, 93, 141, 31, 177, 95, 251, 107, 234, 146, 82, 138, 247, 57, 7, 61, 123, 241, 229, 235, 199, 186, 39, 117, 45, 234, 95, 158, 102, 63, 70, 79, 183, 9, 203, 39, 207, 126, 54, 109, 31, 109, 10, 90, 139, 17, 47, 239, 15, 152, 5, 222, 255, 151, 248, 31, 59, 40, 249, 189, 139, 95, 132, 156, 244, 57, 83, 131, 57, 214, 145, 57, 65, 126, 95, 180, 38, 112, 156, 233, 132, 68, 187, 46, 245, 53, 130, 232, 62, 167, 41, 177, 28, 235, 29, 254, 28, 146, 209, 9, 234, 46, 73, 6, 224, 210, 77, 66, 58, 110, 36, 183, 97, 197, 187, 222, 171, 99, 81, 254, 65, 144, 67, 60, 153, 149, 98, 219, 192, 221, 52, 245, 209, 87, 39, 252, 41, 21, 68, 78, 110, 131, 249, 162};
.global .align 16 .b8 __cudart_sin_cos_coeffs[128] = {70, 210, 176, 44, 241, 229, 90, 190, 146, 227, 172, 105, 227, 29, 199, 62, 161, 98, 219, 25, 160, 1, 42, 191, 24, 8, 17, 17, 17, 17, 129, 63, 84, 85, 85, 85, 85, 85, 197, 191, 0, 0, 0, 0, 0, 0, 0, 0, 0, 0, 0, 0, 0, 0, 0, 0, 100, 129, 253, 32, 131, 255, 168, 189, 40, 133, 239, 193, 167, 238, 33, 62, 217, 230, 6, 142, 79, 126, 146, 190, 233, 188, 221, 25, 160, 1, 250, 62, 71, 93, 193, 22, 108, 193, 86, 191, 81, 85, 85, 85, 85, 85, 165, 63, 0, 0, 0, 0, 0, 0, 224, 191, 0, 0, 0, 0, 0, 0, 240, 63};

.visible .entry _Z10estimatepiiPi(
	.param .u32 _Z10estimatepiiPi_param_0,
	.param .u64 .ptr .align 1 _Z10estimatepiiPi_param_1
)
{
	.reg .pred 	%p<20>;
	.reg .b32 	%r<98>;
	.reg .b32 	%f<7>;
	.reg .b64 	%rd<9>;
	.reg .b64 	%fd<79>;
	// demoted variable
	.shared .align 4 .b8 _ZZ10estimatepiiPiE7counter[16];
	ld.param.u32 	%r34, [_Z10estimatepiiPi_param_0];
	ld.param.u64 	%rd1, [_Z10estimatepiiPi_param_1];
	mov.u32 	%r1, %ctaid.x;
	mov.u32 	%r35, %ntid.x;
	mov.u32 	%r2, %tid.x;
	mad.lo.s32 	%r3, %r1, %r35, %r2;
	setp.ge.s32 	%p1, %r3, %r34;
	@%p1 bra 	$L__BB0_20;
	shl.b32 	%r36, %r2, 2;
	mov.u32 	%r37, _ZZ10estimatepiiPiE7counter;
	add.s32 	%r4, %r37, %r36;
	mov.b32 	%r38, 0;
	st.shared.u32 	[%r4], %r38;
	setp.lt.s32 	%p2, %r34, 1;
	@%p2 bra 	$L__BB0_18;
	xor.b32  	%r42, %r3, -1429050551;
	mul.lo.s32 	%r43, %r42, 1099087573;
	add.s32 	%r94, %r43, -638133224;
	add.s32 	%r85, %r43, 123456789;
	xor.b32  	%r86, %r43, 362436069;
	add.s32 	%r89, %r43, 5783321;
	mov.b32 	%r88, -589760388;
	mov.b32 	%r87, -123459836;
	mov.b32 	%r82, 0;
	mov.u64 	%rd4, __cudart_sin_cos_coeffs;
	mov.u32 	%r83, %r82;
$L__BB0_3:
	mov.u32 	%r15, %r88;
	mov.u32 	%r14, %r87;
	mov.u32 	%r93, %r86;
	mov.u32 	%r88, %r89;
	mov.u32 	%r87, %r15;
	mov.u32 	%r86, %r14;
	mov.u32 	%r95, %r85;
$L__BB0_4:
	mov.u32 	%r21, %r94;
	mov.u32 	%r19, %r86;
	mov.u32 	%r85, %r87;
	mov.u32 	%r86, %r88;
	shr.u32 	%r44, %r95, 2;
	xor.b32  	%r45, %r44, %r95;
	shl.b32 	%r46, %r86, 4;
	shl.b32 	%r47, %r45, 1;
	xor.b32  	%r48, %r46, %r47;
	xor.b32  	%r49, %r48, %r86;
	xor.b32  	%r87, %r49, %r45;
	add.s32 	%r50, %r21, %r87;
	add.s32 	%r51, %r50, 362437;
	shr.u32 	%r52, %r93, 2;
	xor.b32  	%r53, %r52, %r93;
	shl.b32 	%r54, %r87, 4;
	shl.b32 	%r55, %r53, 1;
	xor.b32  	%r56, %r55, %r54;
	xor.b32  	%r57, %r56, %r53;
	xor.b32  	%r88, %r57, %r87;
	add.s32 	%r94, %r21, 724874;
	add.s32 	%r58, %r88, %r94;
	cvt.rn.f32.u32 	%f4, %r58;
	fma.rn.f32 	%f1, %f4, 0f2F800000, 0f2F000000;
	cvt.rn.f32.u32 	%f5, %r51;
	fma.rn.f32 	%f2, %f5, 0f2F800000, 0f2F000000;
	cvt.f64.f32 	%fd1, %f1;
	cvt.f64.f32 	%fd2, %f2;
	mul.f64 	%fd17, %fd1, %fd1;
	fma.rn.f64 	%fd18, %fd2, %fd2, %fd17;
	setp.gt.f64 	%p3, %fd18, 0d3FF0000000000000;
	mov.u32 	%r93, %r85;
	mov.u32 	%r95, %r19;
	@%p3 bra 	$L__BB0_4;
	setp.leu.f32 	%p4, %f1, %f2;
	setp.gt.f32 	%p5, %f1, %f2;
	selp.f64 	%fd3, %fd1, %fd2, %p5;
	selp.f64 	%fd19, %fd2, %fd1, %p5;
	div.rn.f64 	%fd20, %fd19, %fd3;
	mul.f64 	%fd21, %fd20, %fd20;
	fma.rn.f64 	%fd22, %fd21, 0dBEF53E1D2A25FF7E, 0d3F2D3B63DBB65B49;
	fma.rn.f64 	%fd23, %fd22, %fd21, 0dBF5312788DDE082E;
	fma.rn.f64 	%fd24, %fd23, %fd21, 0d3F6F9690C8249315;
	fma.rn.f64 	%fd25, %fd24, %fd21, 0dBF82CF5AABC7CF0D;
	fma.rn.f64 	%fd26, %fd25, %fd21, 0d3F9162B0B2A3BFDE;
	fma.rn.f64 	%fd27, %fd26, %fd21, 0dBF9A7256FEB6FC6B;
	fma.rn.f64 	%fd28, %fd27, %fd21, 0d3FA171560CE4A489;
	fma.rn.f64 	%fd29, %fd28, %fd21, 0dBFA4F44D841450E4;
	fma.rn.f64 	%fd30, %fd29, %fd21, 0d3FA7EE3D3F36BB95;
	fma.rn.f64 	%fd31, %fd30, %fd21, 0dBFAAD32AE04A9FD1;
	fma.rn.f64 	%fd32, %fd31, %fd21, 0d3FAE17813D66954F;
	fma.rn.f64 	%fd33, %fd32, %fd21, 0dBFB11089CA9A5BCD;
	fma.rn.f64 	%fd34, %fd33, %fd21, 0d3FB3B12B2DB51738;
	fma.rn.f64 	%fd35, %fd34, %fd21, 0dBFB745D022F8DC5C;
	fma.rn.f64 	%fd36, %fd35, %fd21, 0d3FBC71C709DFE927;
	fma.rn.f64 	%fd37, %fd36, %fd21, 0dBFC2492491FA1744;
	fma.rn.f64 	%fd38, %fd37, %fd21, 0d3FC99999999840D2;
	fma.rn.f64 	%fd39, %fd38, %fd21, 0dBFD555555555544C;
	mul.f64 	%fd40, %fd21, %fd39;
	fma.rn.f64 	%fd4, %fd40, %fd20, %fd20;
	@%p4 bra 	$L__BB0_7;
	{
	.reg .b32 %temp; 
	mov.b64 	{%temp, %r60}, %fd2;
	}
	setp.lt.s32 	%p7, %r60, 0;
	neg.f64 	%fd43, %fd4;
	selp.f64 	%fd44, %fd4, %fd43, %p7;
	add.f64 	%fd76, %fd44, 0d3FF921FB54442D18;
	bra.uni 	$L__BB0_8;
$L__BB0_7:
	{
	.reg .b32 %temp; 
	mov.b64 	{%temp, %r59}, %fd2;
	}
	setp.lt.s32 	%p6, %r59, 0;
	mov.f64 	%fd41, 0d400921FB54442D18;
	sub.f64 	%fd42, %fd41, %fd4;
	selp.f64 	%fd76, %fd42, %fd4, %p6;
$L__BB0_8:
	setp.neu.f64 	%p8, %fd3, 0d0000000000000000;
	@%p8 bra 	$L__BB0_10;
	{
	.reg .b32 %temp; 
	mov.b64 	{%temp, %r62}, %fd2;
	}
	setp.lt.s32 	%p11, %r62, 0;
	selp.f64 	%fd77, 0d400921FB54442D18, 0d0000000000000000, %p11;
	bra.uni 	$L__BB0_11;
$L__BB0_10:
	setp.eq.f32 	%p9, %f2, %f1;
	{
	.reg .b32 %temp; 
	mov.b64 	{%temp, %r61}, %fd2;
	}
	setp.lt.s32 	%p10, %r61, 0;
	selp.f64 	%fd45, 0d4002D97C7F3321D2, 0d3FE921FB54442D18, %p10;
	selp.f64 	%fd77, %fd45, %fd76, %p9;
$L__BB0_11:
	add.rn.f64 	%fd46, %fd2, %fd1;
	setp.nan.f64 	%p12, %fd46, %fd46;
	abs.f64 	%fd47, %fd77;
	selp.f64 	%fd11, %fd46, %fd47, %p12;
	shr.u32 	%r63, %r19, 2;
	xor.b32  	%r64, %r63, %r19;
	shl.b32 	%r65, %r88, 4;
	shl.b32 	%r66, %r64, 1;
	xor.b32  	%r67, %r66, %r65;
	xor.b32  	%r68, %r67, %r64;
	xor.b32  	%r89, %r68, %r88;
	add.s32 	%r94, %r21, 1087311;
	add.s32 	%r69, %r89, %r94;
	cvt.rn.f32.u32 	%f6, %r69;
	fma.rn.f32 	%f3, %f6, 0f2F800000, 0f2F000000;
	abs.f64 	%fd12, %fd11;
	setp.neu.f64 	%p13, %fd12, 0d7FF0000000000000;
	@%p13 bra 	$L__BB0_13;
	mov.f64 	%fd53, 0d0000000000000000;
	mul.rn.f64 	%fd78, %fd11, %fd53;
	mov.b32 	%r96, 0;
	bra.uni 	$L__BB0_15;
$L__BB0_13:
	mul.f64 	%fd48, %fd11, 0d3FE45F306DC9C883;
	cvt.rni.s32.f64 	%r96, %fd48;
	cvt.rn.f64.s32 	%fd49, %r96;
	fma.rn.f64 	%fd50, %fd49, 0dBFF921FB54442D18, %fd11;
	fma.rn.f64 	%fd51, %fd49, 0dBC91A62633145C00, %fd50;
	fma.rn.f64 	%fd78, %fd49, 0dB97B839A252049C0, %fd51;
	setp.ltu.f64 	%p14, %fd12, 0d41E0000000000000;
	@%p14 bra 	$L__BB0_15;
	{ // callseq 0, 0
	.param .b64 param0;
	st.param.f64 	[param0], %fd11;
	.param .align 16 .b8 retval0[16];
	call.uni (retval0), 
	__internal_trig_reduction_slowpathd, 
	(
	param0
	);
	ld.param.f64 	%fd78, [retval0];
	ld.param.b32 	%r96, [retval0+8];
	} // callseq 0
$L__BB0_15:
	shl.b32 	%r72, %r96, 6;
	cvt.u64.u32 	%rd2, %r72;
	and.b64  	%rd3, %rd2, 64;
	add.s64 	%rd5, %rd4, %rd3;
	mul.rn.f64 	%fd54, %fd78, %fd78;
	and.b32  	%r73, %r96, 1;
	setp.eq.b32 	%p15, %r73, 1;
	selp.f64 	%fd55, 0dBDA8FF8320FD8164, 0d3DE5DB65F9785EBA, %p15;
	ld.global.nc.v2.f64 	{%fd56, %fd57}, [%rd5];
	fma.rn.f64 	%fd58, %fd55, %fd54, %fd56;
	fma.rn.f64 	%fd59, %fd58, %fd54, %fd57;
	ld.global.nc.v2.f64 	{%fd60, %fd61}, [%rd5+16];
	fma.rn.f64 	%fd62, %fd59, %fd54, %fd60;
	fma.rn.f64 	%fd63, %fd62, %fd54, %fd61;
	ld.global.nc.v2.f64 	{%fd64, %fd65}, [%rd5+32];
	fma.rn.f64 	%fd66, %fd63, %fd54, %fd64;
	fma.rn.f64 	%fd67, %fd66, %fd54, %fd65;
	fma.rn.f64 	%fd68, %fd67, %fd78, %fd78;
	fma.rn.f64 	%fd69, %fd67, %fd54, 0d3FF0000000000000;
	selp.f64 	%fd70, %fd69, %fd68, %p15;
	and.b32  	%r74, %r96, 2;
	setp.eq.s32 	%p16, %r74, 0;
	mov.f64 	%fd71, 0d0000000000000000;
	sub.f64 	%fd72, %fd71, %fd70;
	selp.f64 	%fd73, %fd70, %fd72, %p16;
	add.f64 	%fd74, %fd73, %fd73;
	cvt.f64.f32 	%fd75, %f3;
	setp.ltu.f64 	%p17, %fd74, %fd75;
	@%p17 bra 	$L__BB0_17;
	add.s32 	%r82, %r82, 1;
	st.shared.u32 	[%r4], %r82;
$L__BB0_17:
	add.s32 	%r83, %r83, 1;
	setp.ne.s32 	%p18, %r83, %r34;
	@%p18 bra 	$L__BB0_3;
$L__BB0_18:
	setp.ne.s32 	%p19, %r2, 0;
	@%p19 bra 	$L__BB0_20;
	cvta.to.global.u64 	%rd6, %rd1;
	mul.wide.u32 	%rd7, %r1, 4;
	add.s64 	%rd8, %rd6, %rd7;
	ld.shared.u32 	%r75, [_ZZ10estimatepiiPiE7counter];
	ld.shared.u32 	%r76, [_ZZ10estimatepiiPiE7counter+4];
	add.s32 	%r77, %r76, %r75;
	ld.shared.u32 	%r78, [_ZZ10estimatepiiPiE7counter+8];
	add.s32 	%r79, %r78, %r77;
	ld.shared.u32 	%r80, [_ZZ10estimatepiiPiE7counter+12];
	add.s32 	%r81, %r80, %r79;
	st.global.u32 	[%rd8], %r81;
$L__BB0_20:
	ret;

}
.func  (.param .align 16 .b8 func_retval0[16]) __internal_trig_reduction_slowpathd(
	.param .b64 __internal_trig_reduction_slowpathd_param_0
)
{
	.local .align 8 .b8 	__local_depot1[40];
	.reg .b64 	%SP;
	.reg .b64 	%SPL;
	.reg .pred 	%p<10>;
	.reg .b32 	%r<47>;
	.reg .b64 	%rd<74>;
	.reg .b64 	%fd<5>;

	mov.u64 	%SPL, __local_depot1;
	ld.param.f64 	%fd4, [__internal_trig_reduction_slowpathd_param_0];
	add.u64 	%rd1, %SPL, 0;
	{
	.reg .b32 %temp; 
	mov.b64 	{%temp, %r1}, %fd4;
	}
	shr.u32 	%r2, %r1, 20;
	and.b32  	%r3, %r2, 2047;
	setp.eq.s32 	%p1, %r3, 2047;
	mov.b32 	%r46, 0;
	@%p1 bra 	$L__BB1_9;
	add.s32 	%r20, %r3, -1024;
	mov.b64 	%rd20, %fd4;
	shl.b64 	%rd2, %rd20, 11;
	shr.u32 	%r4, %r20, 6;
	sub.s32 	%r45, 15, %r4;
	sub.s32 	%r21, 19, %r4;
	setp.lt.u32 	%p2, %r20, 128;
	selp.b32 	%r6, 18, %r21, %p2;
	setp.ge.s32 	%p3, %r45, %r6;
	mov.b64 	%rd70, 0;
	@%p3 bra 	$L__BB1_4;
	add.s32 	%r23, %r6, %r4;
	neg.s32 	%r43, %r23;
	or.b64  	%rd3, %rd2, -9223372036854775808;
	mov.b64 	%rd70, 0;
	mov.b32 	%r42, 0;
	mov.u64 	%rd25, __cudart_i2opi_d;
	mov.u32 	%r44, %r45;
$L__BB1_3:
	.pragma "nounroll";
	mul.wide.s32 	%rd22, %r42, 8;
	add.s64 	%rd23, %rd1, %rd22;
	mul.wide.s32 	%rd24, %r44, 8;
	add.s64 	%rd26, %rd25, %rd24;
	ld.global.nc.u64 	%rd27, [%rd26];
	{
	.reg .u32 %r0, %r1, %r2, %r3, %alo, %ahi, %blo, %bhi, %clo, %chi;
	mov.b64 	{%alo,%ahi}, %rd27;
	mov.b64 	{%blo,%bhi}, %rd3;
	mov.b64 	{%clo,%chi}, %rd70;
	mad.lo.cc.u32 	%r0, %alo, %blo, %clo;
	madc.hi.cc.u32 	%r1, %alo, %blo, %chi;
	madc.hi.u32 	%r2, %alo, %bhi, 0;
	mad.lo.cc.u32 	%r1, %alo, %bhi, %r1;
	madc.hi.cc.u32 	%r2, %ahi, %blo, %r2;
	madc.hi.u32 	%r3, %ahi, %bhi, 0;
	mad.lo.cc.u32 	%r1, %ahi, %blo, %r1;
	madc.lo.cc.u32 	%r2, %ahi, %bhi, %r2;
	addc.u32 	%r3, %r3, 0;
	mov.b64 	%rd28, {%r0,%r1};
	mov.b64 	%rd70, {%r2,%r3};
	}
	st.local.u64 	[%rd23], %rd28;
	add.s32 	%r44, %r44, 1;
	add.s32 	%r43, %r43, 1;
	add.s32 	%r42, %r42, 1;
	setp.ne.s32 	%p4, %r43, -15;
	mov.u32 	%r45, %r6;
	@%p4 bra 	$L__BB1_3;
$L__BB1_4:
	cvt.s64.s32 	%rd29, %r45;
	cvt.u64.u32 	%rd30, %r4;
	add.s64 	%rd31, %rd30, %rd29;
	shl.b64 	%rd32, %rd31, 3;
	add.s64 	%rd33, %rd1, %rd32;
	st.local.u64 	[%rd33+-120], %rd70;
	and.b32  	%r15, %r2, 63;
	ld.local.u64 	%rd72, [%rd1+16];
	ld.local.u64 	%rd71, [%rd1+24];
	setp.eq.s32 	%p5, %r15, 0;
	@%p5 bra 	$L__BB1_6;
	shl.b64 	%rd34, %rd71, %r15;
	shr.u64 	%rd35, %rd72, 1;
	xor.b32  	%r24, %r15, 63;
	shr.u64 	%rd36, %rd35, %r24;
	or.b64  	%rd71, %rd34, %rd36;
	ld.local.u64 	%rd37, [%rd1+8];
	shl.b64 	%rd38, %rd72, %r15;
	shr.u64 	%rd39, %rd37, 1;
	shr.u64 	%rd40, %rd39, %r24;
	or.b64  	%rd72, %rd38, %rd40;
$L__BB1_6:
	and.b32  	%r25, %r1, -2147483648;
	shr.u64 	%rd41, %rd71, 62;
	cvt.u32.u64 	%r26, %rd41;
	mov.b64 	{%r27, %r28}, %rd71;
	mov.b64 	{%r29, %r30}, %rd72;
	shf.l.wrap.b32 	%r31, %r30, %r27, 2;
	shf.l.wrap.b32 	%r32, %r27, %r28, 2;
	mov.b64 	%rd42, {%r31, %r32};
	shl.b64 	%rd43, %rd72, 2;
	shr.u64 	%rd44, %rd42, 63;
	cvt.u32.u64 	%r33, %rd44;
	add.s32 	%r34, %r33, %r26;
	setp.eq.s32 	%p6, %r25, 0;
	neg.s32 	%r35, %r34;
	selp.b32 	%r46, %r34, %r35, %p6;
	setp.gt.s64 	%p7, %rd42, -1;
	mov.b64 	%rd45, 0;
	{
	.reg .u32 %r0, %r1, %r2, %r3, %a0, %a1, %a2, %a3, %b0, %b1, %b2, %b3;
	mov.b64 	{%a0,%a1}, %rd45;
	mov.b64 	{%a2,%a3}, %rd45;
	mov.b64 	{%b0,%b1}, %rd43;
	mov.b64 	{%b2,%b3}, %rd42;
	sub.cc.u32 	%r0, %a0, %b0;
	subc.cc.u32 	%r1, %a1, %b1;
	subc.cc.u32 	%r2, %a2, %b2;
	subc.u32 	%r3, %a3, %b3;
	mov.b64 	%rd46, {%r0,%r1};
	mov.b64 	%rd47, {%r2,%r3};
	}
	xor.b32  	%r36, %r25, -2147483648;
	selp.b64 	%rd73, %rd42, %rd47, %p7;
	selp.b64 	%rd14, %rd43, %rd46, %p7;
	selp.b32 	%r17, %r25, %r36, %p7;
	clz.b64 	%r37, %rd73;
	cvt.u64.u32 	%rd15, %r37;
	setp.eq.s32 	%p8, %r37, 0;
	@%p8 bra 	$L__BB1_8;
	cvt.u32.u64 	%r38, %rd15;
	and.b32  	%r39, %r38, 63;
	shl.b64 	%rd48, %rd73, %r39;
	shr.u64 	%rd49, %rd14, 1;
	not.b32 	%r40, %r38;
	and.b32  	%r41, %r40, 63;
	shr.u64 	%rd50, %rd49, %r41;
	or.b64  	%rd73, %rd48, %rd50;
$L__BB1_8:
	mov.b64 	%rd51, -3958705157555305931;
	{
	.reg .u32 %r0, %r1, %r2, %r3, %alo, %ahi, %blo, %bhi;
	mov.b64 	{%alo,%ahi}, %rd73;
	mov.b64 	{%blo,%bhi}, %rd51;
	mul.lo.u32 	%r0, %alo, %blo;
	mul.hi.u32 	%r1, %alo, %blo;
	mad.lo.cc.u32 	%r1, %alo, %bhi, %r1;
	madc.hi.u32 	%r2, %alo, %bhi, 0;
	mad.lo.cc.u32 	%r1, %ahi, %blo, %r1;
	madc.hi.cc.u32 	%r2, %ahi, %blo, %r2;
	madc.hi.u32 	%r3, %ahi, %bhi, 0;
	mad.lo.cc.u32 	%r2, %ahi, %bhi, %r2;
	addc.u32 	%r3, %r3, 0;
	mov.b64 	%rd52, {%r0,%r1};
	mov.b64 	%rd53, {%r2,%r3};
	}
	setp.gt.s64 	%p9, %rd53, 0;
	{
	.reg .u32 %r0, %r1, %r2, %r3, %a0, %a1, %a2, %a3, %b0, %b1, %b2, %b3;
	mov.b64 	{%a0,%a1}, %rd52;
	mov.b64 	{%a2,%a3}, %rd53;
	mov.b64 	{%b0,%b1}, %rd52;
	mov.b64 	{%b2,%b3}, %rd53;
	add.cc.u32 	%r0, %a0, %b0;
	addc.cc.u32 	%r1, %a1, %b1;
	addc.cc.u32 	%r2, %a2, %b2;
	addc.u32 	%r3, %a3, %b3;
	mov.b64 	%rd54, {%r0,%r1};
	mov.b64 	%rd55, {%r2,%r3};
	}
	selp.b64 	%rd56, %rd55, %rd53, %p9;
	selp.s64 	%rd57, -1, 0, %p9;
	sub.s64 	%rd58, %rd57, %rd15;
	cvt.u64.u32 	%rd59, %r17;
	shl.b64 	%rd60, %rd59, 32;
	add.s64 	%rd61, %rd56, 1;
	shr.u64 	%rd62, %rd61, 10;
	add.s64 	%rd63, %rd62, 1;
	shr.u64 	%rd64, %rd63, 1;
	shl.b64 	%rd65, %rd58, 52;
	add.s64 	%rd66, %rd65, %rd64;
	add.s64 	%rd67, %rd66, 4602678819172646912;
	or.b64  	%rd68, %rd67, %rd60;
	mov.b64 	%fd4, %rd68;
$L__BB1_9:
	st.param.f64 	[func_retval0], %fd4;
	st.param.b32 	[func_retval0+8], %r46;
	ret;

}


// ===== COMPILED SASS (sm_100) =====

	.target	sm_100

	.elftype	@"ET_EXEC"


//--------------------- .note.nv.tkinfo           --------------------------
	.section	.note.nv.tkinfo,"",@"SHT_NOTE"
	.sectionflags	@"SHF_NOTE_NV_TKINFO"
	.tkinfo
        /*0018*/ 	.word	0x00000002
        /*0030*/ 	.string	""
        /*0030*/ 	.string	"ptxas"
        /*0030*/ 	.string	"Cuda compilation tools, release 13.0, V13.0.88"
        /*0030*/ 	.string	"Build cuda_13.0.r13.0/compiler.36424714_0"
        /*0030*/ 	.string	"-arch sm_100 -m 64 "



//--------------------- .note.nv.cuinfo           --------------------------
	.section	.note.nv.cuinfo,"",@"SHT_NOTE"
	.sectionflags	@"SHF_NOTE_NV_CUINFO"
        /*0018*/ 	.short	0x0002
        /*001a*/ 	.short	0x0064
        /*001c*/ 	.short	0x0082
	.zero		2


//--------------------- .nv.info                  --------------------------
	.section	.nv.info,"",@"SHT_CUDA_INFO"
	.align	4


	//----- nvinfo : EIATTR_REGCOUNT
	.align		4
        /*0000*/ 	.byte	0x04, 0x2f
        /*0002*/ 	.short	(.L_12 - .L_11)
	.align		4
.L_11:
        /*0004*/ 	.word	index@(_Z10estimatepiiPi)
        /*0008*/ 	.word	0x00000026


	//----- nvinfo : EIATTR_FRAME_SIZE
	.align		4
.L_12:
        /*000c*/ 	.byte	0x04, 0x11
        /*000e*/ 	.short	(.L_14 - .L_13)
	.align		4
.L_13:
        /*0010*/ 	.word	index@($_Z10estimatepiiPi$__internal_trig_reduction_slowpathd)
        /*0014*/ 	.word	0x00000028


	//----- nvinfo : EIATTR_FRAME_SIZE
	.align		4
.L_14:
        /*0018*/ 	.byte	0x04, 0x11
        /*001a*/ 	.short	(.L_16 - .L_15)
	.align		4
.L_15:
        /*001c*/ 	.word	index@($__internal_0_$__cuda_sm20_div_rn_f64_full)
        /*0020*/ 	.word	0x00000028


	//----- nvinfo : EIATTR_FRAME_SIZE
	.align		4
.L_16:
        /*0024*/ 	.byte	0x04, 0x11
        /*0026*/ 	.short	(.L_18 - .L_17)
	.align		4
.L_17:
        /*0028*/ 	.word	index@(_Z10estimatepiiPi)
        /*002c*/ 	.word	0x00000028


	//----- nvinfo : EIATTR_MIN_STACK_SIZE
	.align		4
.L_18:
        /*0030*/ 	.byte	0x04, 0x12
        /*0032*/ 	.short	(.L_20 - .L_19)
	.align		4
.L_19:
        /*0034*/ 	.word	index@(_Z10estimatepiiPi)
        /*0038*/ 	.word	0x00000028
.L_20:


//--------------------- .nv.compat                --------------------------
	.section	.nv.compat,"",@"SHT_CUDA_COMPAT_INFO"
	.align	4
        /*0000*/ 	.byte	0x02, 0x09, 0x00, 0x00, 0x02, 0x02, 0x01, 0x00, 0x02, 0x05, 0x05, 0x00, 0x03, 0x07, 0x01, 0x01
        /*0010*/ 	.byte	0x02, 0x03, 0x00, 0x00, 0x02, 0x06, 0x01, 0x00, 0x04, 0x0b, 0x08, 0x00, 0x01, 0x00, 0x00, 0x00
        /*0020*/ 	.byte	0x00, 0x00, 0x00, 0x00


//--------------------- .nv.info._Z10estimatepiiPi --------------------------
	.section	.nv.info._Z10estimatepiiPi,"",@"SHT_CUDA_INFO"
	.sectionflags	@""
	.align	4


	//----- nvinfo : EIATTR_CUDA_API_VERSION
	.align		4
        /*0000*/ 	.byte	0x04, 0x37
        /*0002*/ 	.short	(.L_22 - .L_21)
.L_21:
        /*0004*/ 	.word	0x00000082


	//----- nvinfo : EIATTR_KPARAM_INFO
	.align		4
.L_22:
        /*0008*/ 	.byte	0x04, 0x17
        /*000a*/ 	.short	(.L_24 - .L_23)
.L_23:
        /*000c*/ 	.word	0x00000000
        /*0010*/ 	.short	0x0001
        /*0012*/ 	.short	0x0008
        /*0014*/ 	.byte	0x00, 0xf5, 0x21, 0x00


	//----- nvinfo : EIATTR_KPARAM_INFO
	.align		4
.L_24:
        /*0018*/ 	.byte	0x04, 0x17
        /*001a*/ 	.short	(.L_26 - .L_25)
.L_25:
        /*001c*/ 	.word	0x00000000
        /*0020*/ 	.short	0x0000
        /*0022*/ 	.short	0x0000
        /*0024*/ 	.byte	0x00, 0xf0, 0x11, 0x00


	//----- nvinfo : EIATTR_SPARSE_MMA_MASK
	.align		4
.L_26:
        /*0028*/ 	.byte	0x03, 0x50
        /*002a*/ 	.short	0x0000


	//----- nvinfo : EIATTR_MAXREG_COUNT
	.align		4
        /*002c*/ 	.byte	0x03, 0x1b
        /*002e*/ 	.short	0x00ff


	//----- nvinfo : EIATTR_MERCURY_ISA_VERSION
	.align		4
        /*0030*/ 	.byte	0x03, 0x5f
        /*0032*/ 	.short	0x0101


	//----- nvinfo : EIATTR_VRC_CTA_INIT_COUNT
	.align		4
        /*0034*/ 	.byte	0x02, 0x4a
	.zero		1
	.zero		1


	//----- nvinfo : EIATTR_EXIT_INSTR_OFFSETS
	.align		4
        /*0038*/ 	.byte	0x04, 0x1c
        /*003a*/ 	.short	(.L_28 - .L_27)


	//   ....[0]....
.L_27:
        /*003c*/ 	.word	0x00000080


	//   ....[1]....
        /*0040*/ 	.word	0x00001020


	//   ....[2]....
        /*0044*/ 	.word	0x000010c0


	//----- nvinfo : EIATTR_CRS_STACK_SIZE
	.align		4
.L_28:
        /*0048*/ 	.byte	0x04, 0x1e
        /*004a*/ 	.short	(.L_30 - .L_29)
.L_29:
        /*004c*/ 	.word	0x00000000


	//----- nvinfo : EIATTR_CBANK_PARAM_SIZE
	.align		4
.L_30:
        /*0050*/ 	.byte	0x03, 0x19
        /*0052*/ 	.short	0x0010


	//----- nvinfo : EIATTR_PARAM_CBANK
	.align		4
        /*0054*/ 	.byte	0x04, 0x0a
        /*0056*/ 	.short	(.L_32 - .L_31)
	.align		4
.L_31:
        /*0058*/ 	.word	index@(.nv.constant0._Z10estimatepiiPi)
        /*005c*/ 	.short	0x0380
        /*005e*/ 	.short	0x0010


	//----- nvinfo : EIATTR_SW_WAR
	.align		4
.L_32:
        /*0060*/ 	.byte	0x04, 0x36
        /*0062*/ 	.short	(.L_34 - .L_33)
.L_33:
        /*0064*/ 	.word	0x00000008
.L_34:


//--------------------- .nv.callgraph             --------------------------
	.section	.nv.callgraph,"",@"SHT_CUDA_CALLGRAPH"
	.align	4
	.sectionentsize	8
	.align		4
        /*0000*/ 	.word	0x00000000
	.align		4
        /*0004*/ 	.word	0xffffffff
	.align		4
        /*0008*/ 	.word	0x00000000
	.align		4
        /*000c*/ 	.word	0xfffffffe
	.align		4
        /*0010*/ 	.word	0x00000000
	.align		4
        /*0014*/ 	.word	0xfffffffd
	.align		4
        /*0018*/ 	.word	0x00000000
	.align		4
        /*001c*/ 	.word	0xfffffffc


//--------------------- .nv.constant4             --------------------------
	.section	.nv.constant4,"a",@progbits
	.align	8
	.align		8
.nv.constant4:
        /*0000*/ 	.dword	precalc_xorwow_matrix
	.align		8
        /*0008*/ 	.dword	precalc_xorwow_offset_matrix
	.align		8
        /*0010*/ 	.dword	mrg32k3aM1
	.align		8
        /*0018*/ 	.dword	mrg32k3aM2
	.align		8
        /*0020*/ 	.dword	mrg32k3aM1SubSeq
	.align		8
        /*0028*/ 	.dword	mrg32k3aM2SubSeq
	.align		8
        /*0030*/ 	.dword	mrg32k3aM1Seq
	.align		8
        /*0038*/ 	.dword	mrg32k3aM2Seq
	.align		8
        /*0040*/ 	.dword	__cudart_i2opi_d
	.align		8
        /*0048*/ 	.dword	__cudart_sin_cos_coeffs


//--------------------- .nv.constant3             --------------------------
	.section	.nv.constant3,"a",@progbits
	.align	8
.nv.constant3:
	.type		__cr_lgamma_table,@object
	.size		__cr_lgamma_table,(.L_8 - __cr_lgamma_table)
__cr_lgamma_table:
        /*0000*/ 	.byte	0x00, 0x00, 0x00, 0x00, 0x00, 0x00, 0x00, 0x00, 0x00, 0x00, 0x00, 0x00, 0x00, 0x00, 0x00, 0x00
        /*0010*/ 	.byte	0xef, 0x39, 0xfa, 0xfe, 0x42, 0x2e, 0xe6, 0x3f, 0x02, 0x20, 0x2a, 0xfa, 0x0b, 0xab, 0xfc, 0x3f
        /*0020*/ 	.byte	0xf9, 0x2c, 0x92, 0x7c, 0xa7, 0x6c, 0x09, 0x40, 0xc9, 0x79, 0x44, 0x3c, 0x64, 0x26, 0x13, 0x40
        /*0030*/ 	.byte	0xca, 0x01, 0xcf, 0x3a, 0x27, 0x51, 0x1a, 0x40, 0x30, 0xcc, 0x2d, 0xf3, 0xe1, 0x0c, 0x21, 0x40
        /*0040*/ 	.byte	0x0d, 0xb7, 0xfc, 0x82, 0x8e, 0x35, 0x25, 0x40
.L_8:


//--------------------- .text._Z10estimatepiiPi   --------------------------
	.section	.text._Z10estimatepiiPi,"ax",@progbits
	.align	128
        .global         _Z10estimatepiiPi
        .type           _Z10estimatepiiPi,@function
        .size           _Z10estimatepiiPi,(.L_x_22 - _Z10estimatepiiPi)
        .other          _Z10estimatepiiPi,@"STO_CUDA_ENTRY STV_DEFAULT"
_Z10estimatepiiPi:
.text._Z10estimatepiiPi:
[----:B------:R-:W0:Y:S01]  /*0000*/  LDC R1, c[0x0][0x37c] ;  /* 0x0000df00ff017b82 */ /* 0x000e220000000800 */
[----:B------:R-:W1:Y:S01]  /*0010*/  S2R R20, SR_CTAID.X ;  /* 0x0000000000147919 */ /* 0x000e620000002500 */
[----:B------:R-:W1:Y:S01]  /*0020*/  LDCU UR4, c[0x0][0x360] ;  /* 0x00006c00ff0477ac */ /* 0x000e620008000800 */
[----:B0-----:R-:W-:Y:S01]  /*0030*/  VIADD R1, R1, 0xffffffd8 ;  /* 0xffffffd801017836 */ /* 0x001fe20000000000 */
[----:B------:R-:W1:Y:S01]  /*0040*/  S2R R7, SR_TID.X ;  /* 0x0000000000077919 */ /* 0x000e620000002100 */
[----:B------:R-:W0:Y:S01]  /*0050*/  LDCU UR8, c[0x0][0x380] ;  /* 0x00007000ff0877ac */ /* 0x000e220008000800 */
[----:B-1----:R-:W-:-:S05]  /*0060*/  IMAD R0, R20, UR4, R7 ;  /* 0x0000000414007c24 */ /* 0x002fca000f8e0207 */
[----:B0-----:R-:W-:-:S13]  /*0070*/  ISETP.GE.AND P0, PT, R0, UR8, PT ;  /* 0x0000000800007c0c */ /* 0x001fda000bf06270 */
[----:B------:R-:W-:Y:S05]  /*0080*/  @P0 EXIT ;  /* 0x000000000000094d */ /* 0x000fea0003800000 */
[----:B------:R-:W0:Y:S01]  /*0090*/  S2UR UR5, SR_CgaCtaId ;  /* 0x00000000000579c3 */ /* 0x000e220000008800 */
[----:B------:R-:W-:Y:S01]  /*00a0*/  UMOV UR4, 0x400 ;  /* 0x0000040000047882 */ /* 0x000fe20000000000 */
[----:B------:R-:W-:Y:S01]  /*00b0*/  UISETP.GE.AND UP0, UPT, UR8, 0x1, UPT ;  /* 0x000000010800788c */ /* 0x000fe2000bf06270 */
[----:B------:R-:W1:Y:S01]  /*00c0*/  LDCU.64 UR6, c[0x0][0x358] ;  /* 0x00006b00ff0677ac */ /* 0x000e620008000a00 */
[----:B0-----:R-:W-:-:S06]  /*00d0*/  ULEA UR4, UR5, UR4, 0x18 ;  /* 0x0000000405047291 */ /* 0x001fcc000f8ec0ff */
[----:B------:R-:W-:-:S05]  /*00e0*/  LEA R6, R7, UR4, 0x2 ;  /* 0x0000000407067c11 */ /* 0x000fca000f8e10ff */
[----:B------:R0:W-:Y:S01]  /*00f0*/  STS [R6], RZ ;  /* 0x000000ff06007388 */ /* 0x0001e20000000800 */
[----:B-1----:R-:W-:Y:S05]  /*0100*/  BRA.U !UP0, `(.L_x_0) ;  /* 0x0000000d08c07547 */ /* 0x002fea000b800000 */
[----:B------:R-:W-:Y:S01]  /*0110*/  LOP3.LUT R0, R0, 0xaad26b49, RZ, 0x3c, !PT ;  /* 0xaad26b4900007812 */ /* 0x000fe200078e3cff */
[----:B------:R-:W-:Y:S01]  /*0120*/  IMAD.MOV.U32 R5, RZ, RZ, -0x23270784 ;  /* 0xdcd8f87cff057424 */ /* 0x000fe200078e00ff */
[----:B------:R-:W-:Y:S01]  /*0130*/  UMOV UR4, URZ ;  /* 0x000000ff00047c82 */ /* 0x000fe20008000000 */
[----:B------:R-:W-:Y:S02]  /*0140*/  IMAD.MOV.U32 R4, RZ, RZ, -0x75bd8fc ;  /* 0xf8a42704ff047424 */ /* 0x000fe400078e00ff */
[----:B------:R-:W-:Y:S02]  /*0150*/  IMAD R22, R0, 0x4182bed5, RZ ;  /* 0x4182bed500167824 */ /* 0x000fe400078e02ff */
[----:B------:R-:W-:Y:S02]  /*0160*/  IMAD.MOV.U32 R3, RZ, RZ, RZ ;  /* 0x000000ffff037224 */ /* 0x000fe400078e00ff */
[C---:B------:R-:W-:Y:S01]  /*0170*/  VIADD R23, R22.reuse, 0xd9f6dc18 ;  /* 0xd9f6dc1816177836 */ /* 0x040fe20000000000 */
[C---:B------:R-:W-:Y:S01]  /*0180*/  LOP3.LUT R0, R22.reuse, 0x159a55e5, RZ, 0x3c, !PT ;  /* 0x159a55e516007812 */ /* 0x040fe200078e3cff */
[----:B------:R-:W-:-:S02]  /*0190*/  VIADD R2, R22, 0x75bcd15 ;  /* 0x075bcd1516027836 */ /* 0x000fc40000000000 */
[----:B------:R-:W-:-:S07]  /*01a0*/  VIADD R22, R22, 0x583f19 ;  /* 0x00583f1916167836 */ /* 0x000fce0000000000 */
.L_x_7:
[----:B-1----:R-:W1:Y:S01]  /*01b0*/  LDCU UR5, c[0x0][0x380] ;  /* 0x00007000ff0577ac */ /* 0x002e620008000800 */
[----:B------:R-:W-:Y:S01]  /*01c0*/  IMAD.MOV.U32 R10, RZ, RZ, R5 ;  /* 0x000000ffff0a7224 */ /* 0x000fe200078e0005 */
[----:B------:R-:W-:Y:S01]  /*01d0*/  BSSY.RECONVERGENT B0, `(.L_x_1) ;  /* 0x0000029000007945 */ /* 0x000fe20003800200 */
[----:B------:R-:W-:Y:S01]  /*01e0*/  IMAD.MOV.U32 R9, RZ, RZ, R4 ;  /* 0x000000ffff097224 */ /* 0x000fe200078e0004 */
[----:B------:R-:W-:Y:S01]  /*01f0*/  UIADD3 UR4, UPT, UPT, UR4, 0x1, URZ ;  /* 0x0000000104047890 */ /* 0x000fe2000fffe0ff */
[----:B------:R-:W-:Y:S02]  /*0200*/  IMAD.MOV.U32 R8, RZ, RZ, R0 ;  /* 0x000000ffff087224 */ /* 0x000fe400078e0000 */
[----:B------:R-:W-:Y:S02]  /*0210*/  IMAD.MOV.U32 R31, RZ, RZ, R2 ;  /* 0x000000ffff1f7224 */ /* 0x000fe400078e0002 */
[----:B------:R-:W-:Y:S02]  /*0220*/  IMAD.MOV.U32 R5, RZ, RZ, R22 ;  /* 0x000000ffff057224 */ /* 0x000fe400078e0016 */
[----:B------:R-:W-:-:S02]  /*0230*/  IMAD.MOV.U32 R4, RZ, RZ, R10 ;  /* 0x000000ffff047224 */ /* 0x000fc400078e000a */
[----:B------:R-:W-:Y:S01]  /*0240*/  IMAD.MOV.U32 R0, RZ, RZ, R9 ;  /* 0x000000ffff007224 */ /* 0x000fe200078e0009 */
[----:B-1----:R-:W-:-:S11]  /*0250*/  UISETP.NE.AND UP0, UPT, UR4, UR5, UPT ;  /* 0x000000050400728c */ /* 0x002fd6000bf05270 */
.L_x_2:
[----:B------:R-:W-:Y:S02]  /*0260*/  SHF.R.U32.HI R2, RZ, 0x2, R31 ;  /* 0x00000002ff027819 */ /* 0x000fe4000001161f */
[----:B------:R-:W-:Y:S02]  /*0270*/  SHF.R.U32.HI R11, RZ, 0x2, R8 ;  /* 0x00000002ff0b7819 */ /* 0x000fe40000011608 */
[----:B------:R-:W-:Y:S01]  /*0280*/  LOP3.LUT R31, R2, R31, RZ, 0x3c, !PT ;  /* 0x0000001f021f7212 */ /* 0x000fe200078e3cff */
[----:B------:R-:W-:Y:S01]  /*0290*/  IMAD.SHL.U32 R2, R5, 0x10, RZ ;  /* 0x0000001005027824 */ /* 0x000fe200078e00ff */
[----:B------:R-:W-:-:S03]  /*02a0*/  LOP3.LUT R11, R11, R8, RZ, 0x3c, !PT ;  /* 0x000000080b0b7212 */ /* 0x000fc600078e3cff */
[----:B------:R-:W-:-:S05]  /*02b0*/  IMAD.SHL.U32 R9, R31, 0x2, RZ ;  /* 0x000000021f097824 */ /* 0x000fca00078e00ff */
[----:B------:R-:W-:Y:S01]  /*02c0*/  LOP3.LUT R10, R5, R2, R9, 0x96, !PT ;  /* 0x00000002050a7212 */ /* 0x000fe200078e9609 */
[----:B------:R-:W-:Y:S02]  /*02d0*/  IMAD.MOV.U32 R2, RZ, RZ, R4 ;  /* 0x000000ffff027224 */ /* 0x000fe400078e0004 */
[----:B------:R-:W-:Y:S01]  /*02e0*/  IMAD.SHL.U32 R9, R11, 0x2, RZ ;  /* 0x000000020b097824 */ /* 0x000fe200078e00ff */
[----:B------:R-:W-:Y:S01]  /*02f0*/  LOP3.LUT R4, R10, R31, RZ, 0x3c, !PT ;  /* 0x0000001f0a047212 */ /* 0x000fe200078e3cff */
[----:B------:R-:W-:Y:S02]  /*0300*/  IMAD.MOV.U32 R31, RZ, RZ, R0 ;  /* 0x000000ffff1f7224 */ /* 0x000fe400078e0000 */
[----:B------:R-:W-:Y:S02]  /*0310*/  IMAD.MOV.U32 R0, RZ, RZ, R5 ;  /* 0x000000ffff007224 */ /* 0x000fe400078e0005 */
[----:B------:R-:W-:-:S05]  /*0320*/  IMAD.SHL.U32 R8, R4, 0x10, RZ ;  /* 0x0000001004087824 */ /* 0x000fca00078e00ff */
[----:B------:R-:W-:Y:S01]  /*0330*/  LOP3.LUT R11, R11, R9, R8, 0x96, !PT ;  /* 0x000000090b0b7212 */ /* 0x000fe200078e9608 */
[----:B------:R-:W-:Y:S01]  /*0340*/  IMAD.MOV.U32 R9, RZ, RZ, R23 ;  /* 0x000000ffff097224 */ /* 0x000fe200078e0017 */
[C---:B------:R-:W-:Y:S01]  /*0350*/  IADD3 R8, PT, PT, R23.reuse, 0x587c5, R4 ;  /* 0x000587c517087810 */ /* 0x040fe20007ffe004 */
[----:B------:R-:W-:Y:S01]  /*0360*/  VIADD R23, R23, 0xb0f8a ;  /* 0x000b0f8a17177836 */ /* 0x000fe20000000000 */
[----:B------:R-:W-:Y:S01]  /*0370*/  LOP3.LUT R12, R11, R4, RZ, 0x3c, !PT ;  /* 0x000000040b0c7212 */ /* 0x000fe200078e3cff */
[----:B------:R-:W-:Y:S01]  /*0380*/  IMAD.MOV.U32 R11, RZ, RZ, 0x2f800000 ;  /* 0x2f800000ff0b7424 */ /* 0x000fe200078e00ff */
[----:B------:R-:W-:-:S03]  /*0390*/  I2FP.F32.U32 R8, R8 ;  /* 0x0000000800087245 */ /* 0x000fc60000201000 */
[----:B------:R-:W-:Y:S02]  /*03a0*/  IMAD.IADD R10, R12, 0x1, R23 ;  /* 0x000000010c0a7824 */ /* 0x000fe400078e0217 */
[----:B------:R-:W-:Y:S01]  /*03b0*/  FFMA R30, R8, R11, 1.1641532182693481445e-10 ;  /* 0x2f000000081e7423 */ /* 0x000fe2000000000b */
[----:B------:R-:W-:Y:S02]  /*03c0*/  IMAD.MOV.U32 R8, RZ, RZ, R2 ;  /* 0x000000ffff087224 */ /* 0x000fe400078e0002 */
[----:B------:R-:W-:Y:S01]  /*03d0*/  I2FP.F32.U32 R10, R10 ;  /* 0x0000000a000a7245 */ /* 0x000fe20000201000 */
[----:B------:R-:W-:Y:S01]  /*03e0*/  F2F.F64.F32 R14, R30 ;  /* 0x0000001e000e7310 */ /* 0x000fe20000201800 */
[----:B------:R-:W-:-:S03]  /*03f0*/  IMAD.MOV.U32 R5, RZ, RZ, R12 ;  /* 0x000000ffff057224 */ /* 0x000fc600078e000c */
[----:B------:R-:W-:-:S04]  /*0400*/  FFMA R21, R10, R11, 1.1641532182693481445e-10 ;  /* 0x2f0000000a157423 */ /* 0x000fc8000000000b */
[----:B------:R-:W1:Y:S02]  /*0410*/  F2F.F64.F32 R16, R21 ;  /* 0x0000001500107310 */ /* 0x000e640000201800 */
[----:B-1----:R-:W-:-:S08]  /*0420*/  DMUL R10, R16, R16 ;  /* 0x00000010100a7228 */ /* 0x002fd00000000000 */
[----:B------:R-:W-:-:S08]  /*0430*/  DFMA R10, R14, R14, R10 ;  /* 0x0000000e0e0a722b */ /* 0x000fd0000000000a */
[----:B------:R-:W-:-:S14]  /*0440*/  DSETP.GT.AND P0, PT, R10, 1, PT ;  /* 0x3ff000000a00742a */ /* 0x000fdc0003f04000 */
[----:B------:R-:W-:Y:S05]  /*0450*/  @P0 BRA `(.L_x_2) ;  /* 0xfffffffc00800947 */ /* 0x000fea000383ffff */
[----:B------:R-:W-:Y:S05]  /*0460*/  BSYNC.RECONVERGENT B0 ;  /* 0x0000000000007941 */ /* 0x000fea0003800200 */
.L_x_1:
[----:B------:R-:W-:Y:S01]  /*0470*/  FSETP.GT.AND P1, PT, R21, R30, PT ;  /* 0x0000001e1500720b */ /* 0x000fe20003f24000 */
[----:B------:R-:W-:Y:S01]  /*0480*/  IMAD.MOV.U32 R10, RZ, RZ, 0x1 ;  /* 0x00000001ff0a7424 */ /* 0x000fe200078e00ff */
[----:B------:R-:W-:Y:S02]  /*0490*/  BSSY.RECONVERGENT B0, `(.L_x_3) ;  /* 0x0000016000007945 */ /* 0x000fe40003800200 */
[----:B------:R-:W-:Y:S02]  /*04a0*/  FSEL R29, R17, R15, P1 ;  /* 0x0000000f111d7208 */ /* 0x000fe40000800000 */
[----:B------:R-:W-:Y:S02]  /*04b0*/  FSEL R28, R16, R14, P1 ;  /* 0x0000000e101c7208 */ /* 0x000fe40000800000 */
[----:B------:R-:W1:Y:S04]  /*04c0*/  MUFU.RCP64H R11, R29 ;  /* 0x0000001d000b7308 */ /* 0x000e680000001800 */
[----:B-1----:R-:W-:-:S08]  /*04d0*/  DFMA R12, -R28, R10, 1 ;  /* 0x3ff000001c0c742b */ /* 0x002fd0000000010a */
[----:B------:R-:W-:-:S08]  /*04e0*/  DFMA R12, R12, R12, R12 ;  /* 0x0000000c0c0c722b */ /* 0x000fd0000000000c */
[----:B------:R-:W-:-:S08]  /*04f0*/  DFMA R10, R10, R12, R10 ;  /* 0x0000000c0a0a722b */ /* 0x000fd0000000000a */
[----:B------:R-:W-:-:S08]  /*0500*/  DFMA R12, -R28, R10, 1 ;  /* 0x3ff000001c0c742b */ /* 0x000fd0000000010a */
[----:B------:R-:W-:Y:S01]  /*0510*/  DFMA R10, R10, R12, R10 ;  /* 0x0000000c0a0a722b */ /* 0x000fe2000000000a */
[----:B------:R-:W-:Y:S02]  /*0520*/  FSEL R13, R15, R17, P1 ;  /* 0x000000110f0d7208 */ /* 0x000fe40000800000 */
[----:B------:R-:W-:Y:S02]  /*0530*/  FSEL R12, R14, R16, P1 ;  /* 0x000000100e0c7208 */ /* 0x000fe40000800000 */
[----:B------:R-:W-:-:S04]  /*0540*/  FSETP.GEU.AND P2, PT, |R13|, 6.5827683646048100446e-37, PT ;  /* 0x036000000d00780b */ /* 0x000fc80003f4e200 */
[----:B------:R-:W-:-:S08]  /*0550*/  DMUL R18, R10, R12 ;  /* 0x0000000c0a127228 */ /* 0x000fd00000000000 */
[----:B------:R-:W-:-:S08]  /*0560*/  DFMA R22, -R28, R18, R12 ;  /* 0x000000121c16722b */ /* 0x000fd0000000010c */
[----:B------:R-:W-:-:S10]  /*0570*/  DFMA R10, R10, R22, R18 ;  /* 0x000000160a0a722b */ /* 0x000fd40000000012 */
[----:B------:R-:W-:-:S05]  /*0580*/  FFMA R8, RZ, R29, R11 ;  /* 0x0000001dff087223 */ /* 0x000fca000000000b */
[----:B------:R-:W-:-:S13]  /*0590*/  FSETP.GT.AND P0, PT, |R8|, 1.469367938527859385e-39, PT ;  /* 0x001000000800780b */ /* 0x000fda0003f04200 */
[----:B------:R-:W-:Y:S05]  /*05a0*/  @P0 BRA P2, `(.L_x_4) ;  /* 0x0000000000100947 */ /* 0x000fea0001000000 */
[----:B------:R-:W-:-:S07]  /*05b0*/  MOV R8, 0x5d0 ;  /* 0x000005d000087802 */ /* 0x000fce0000000f00 */
[----:B0-----:R-:W-:Y:S05]  /*05c0*/  CALL.REL.NOINC `($__internal_0_$__cuda_sm20_div_rn_f64_full) ;  /* 0x0000000800c07944 */ /* 0x001fea0003c00000 */
[----:B------:R-:W-:Y:S02]  /*05d0*/  IMAD.MOV.U32 R10, RZ, RZ, R22 ;  /* 0x000000ffff0a7224 */ /* 0x000fe400078e0016 */
[----:B------:R-:W-:-:S07]  /*05e0*/  IMAD.MOV.U32 R11, RZ, RZ, R23 ;  /* 0x000000ffff0b7224 */ /* 0x000fce00078e0017 */
.L_x_4:
[----:B------:R-:W-:Y:S05]  /*05f0*/  BSYNC.RECONVERGENT B0 ;  /* 0x0000000000007941 */ /* 0x000fea0003800200 */
.L_x_3:
[----:B------:R-:W-:Y:S01]  /*0600*/  DMUL R12, R10, R10 ;  /* 0x0000000a0a0c7228 */ /* 0x000fe20000000000 */
[----:B------:R-:W-:Y:S01]  /*0610*/  IMAD.MOV.U32 R18, RZ, RZ, -0x2449a4b7 ;  /* 0xdbb65b49ff127424 */ /* 0x000fe200078e00ff */
[----:B------:R-:W-:Y:S01]  /*0620*/  UMOV UR8, 0x2a25ff7e ;  /* 0x2a25ff7e00087882 */ /* 0x000fe20000000000 */
[----:B------:R-:W-:Y:S01]  /*0630*/  IMAD.MOV.U32 R19, RZ, RZ, 0x3f2d3b63 ;  /* 0x3f2d3b63ff137424 */ /* 0x000fe200078e00ff */
[----:B------:R-:W-:Y:S01]  /*0640*/  UMOV UR9, 0x3ef53e1d ;  /* 0x3ef53e1d00097882 */ /* 0x000fe20000000000 */
[----:B------:R-:W-:Y:S01]  /*0650*/  ISETP.GE.AND P2, PT, R15, RZ, PT ;  /* 0x000000ff0f00720c */ /* 0x000fe20003f46270 */
[----:B------:R-:W-:Y:S01]  /*0660*/  DSETP.NEU.AND P3, PT, R28, RZ, PT ;  /* 0x000000ff1c00722a */ /* 0x000fe20003f6d000 */
[----:B------:R-:W-:Y:S01]  /*0670*/  @P1 IMAD.MOV.U32 R22, RZ, RZ, 0x54442d18 ;  /* 0x54442d18ff161424 */ /* 0x000fe200078e00ff */
[----:B------:R-:W-:Y:S01]  /*0680*/  DADD R14, R16, R14 ;  /* 0x00000000100e7229 */ /* 0x000fe2000000000e */
[----:B------:R-:W-:Y:S01]  /*0690*/  @P1 PLOP3.LUT P0, PT, P2, PT, PT, 0x80, 0x8 ;  /* 0x000000000008181c */ /* 0x000fe2000170f070 */
[C---:B------:R-:W-:Y:S01]  /*06a0*/  DFMA R18, R12.reuse, -UR8, R18 ;  /* 0x800000080c127c2b */ /* 0x040fe20008000012 */
[----:B------:R-:W-:Y:S01]  /*06b0*/  UMOV UR8, 0x8dde082e ;  /* 0x8dde082e00087882 */ /* 0x000fe20000000000 */
[----:B------:R-:W-:Y:S01]  /*06c0*/  UMOV UR9, 0x3f531278 ;  /* 0x3f53127800097882 */ /* 0x000fe20000000000 */
[----:B------:R-:W-:Y:S01]  /*06d0*/  @P1 IMAD.MOV.U32 R23, RZ, RZ, 0x3ff921fb ;  /* 0x3ff921fbff171424 */ /* 0x000fe200078e00ff */
[----:B------:R-:W-:Y:S04]  /*06e0*/  BSSY.RECONVERGENT B0, `(.L_x_5) ;  /* 0x000006f000007945 */ /* 0x000fe80003800200 */
[----:B------:R-:W-:Y:S01]  /*06f0*/  DFMA R18, R12, R18, -UR8 ;  /* 0x800000080c127e2b */ /* 0x000fe20008000012 */
[----:B------:R-:W-:Y:S01]  /*0700*/  UMOV UR8, 0xc8249315 ;  /* 0xc824931500087882 */ /* 0x000fe20000000000 */
[----:B------:R-:W-:Y:S01]  /*0710*/  UMOV UR9, 0x3f6f9690 ;  /* 0x3f6f969000097882 */ /* 0x000fe20000000000 */
[----:B------:R-:W-:-:S05]  /*0720*/  @P3 IMAD.MOV.U32 R8, RZ, RZ, 0x4002d97c ;  /* 0x4002d97cff083424 */ /* 0x000fca00078e00ff */
[----:B------:R-:W-:Y:S01]  /*0730*/  DFMA R18, R12, R18, UR8 ;  /* 0x000000080c127e2b */ /* 0x000fe20008000012 */
[----:B------:R-:W-:Y:S01]  /*0740*/  UMOV UR8, 0xabc7cf0d ;  /* 0xabc7cf0d00087882 */ /* 0x000fe20000000000 */
[----:B------:R-:W-:-:S06]  /*0750*/  UMOV UR9, 0x3f82cf5a ;  /* 0x3f82cf5a00097882 */ /* 0x000fcc0000000000 */
[----:B------:R-:W-:Y:S01]  /*0760*/  DFMA R18, R12, R18, -UR8 ;  /* 0x800000080c127e2b */ /* 0x000fe20008000012 */
[----:B------:R-:W-:Y:S01]  /*0770*/  UMOV UR8, 0xb2a3bfde ;  /* 0xb2a3bfde00087882 */ /* 0x000fe20000000000 */
[----:B------:R-:W-:-:S06]  /*0780*/  UMOV UR9, 0x3f9162b0 ;  /* 0x3f9162b000097882 */ /* 0x000fcc0000000000 */
        /* <DEDUP_REMOVED lines=39> */
[----:B------:R-:W-:-:S08]  /*0a00*/  DFMA R18, R12, R18, -UR8 ;  /* 0x800000080c127e2b */ /* 0x000fd00008000012 */
[----:B------:R-:W-:Y:S01]  /*0a10*/  DMUL R18, R12, R18 ;  /* 0x000000120c127228 */ /* 0x000fe20000000000 */
[----:B------:R-:W-:Y:S02]  /*0a20*/  @!P1 IMAD.MOV.U32 R12, RZ, RZ, 0x54442d18 ;  /* 0x54442d18ff0c9424 */ /* 0x000fe400078e00ff */
[----:B------:R-:W-:-:S05]  /*0a30*/  @!P1 IMAD.MOV.U32 R13, RZ, RZ, 0x400921fb ;  /* 0x400921fbff0d9424 */ /* 0x000fca00078e00ff */
[----:B------:R-:W-:-:S08]  /*0a40*/  DFMA R10, R18, R10, R10 ;  /* 0x0000000a120a722b */ /* 0x000fd0000000000a */
[----:B------:R-:W-:Y:S02]  /*0a50*/  @P1 DADD R18, -RZ, -R10 ;  /* 0x00000000ff121229 */ /* 0x000fe4000000090a */
[----:B------:R-:W-:-:S08]  /*0a60*/  @!P1 DADD R12, -R10, R12 ;  /* 0x000000000a0c9229 */ /* 0x000fd0000000010c */
[----:B------:R-:W-:Y:S02]  /*0a70*/  @P1 FSEL R18, R10, R18, !P0 ;  /* 0x000000120a121208 */ /* 0x000fe40004000000 */
[----:B------:R-:W-:Y:S02]  /*0a80*/  @P1 FSEL R19, R11, R19, !P0 ;  /* 0x000000130b131208 */ /* 0x000fe40004000000 */
[----:B------:R-:W-:-:S04]  /*0a90*/  @!P1 PLOP3.LUT P0, PT, P2, PT, PT, 0x80, 0x8 ;  /* 0x000000000008981c */ /* 0x000fc8000170f070 */
[----:B------:R-:W-:Y:S01]  /*0aa0*/  @P1 DADD R18, R18, R22 ;  /* 0x0000000012121229 */ /* 0x000fe20000000016 */
[----:B------:R-:W-:-:S05]  /*0ab0*/  VIADD R23, R9, 0x10974f ;  /* 0x0010974f09177836 */ /* 0x000fca0000000000 */
[----:B------:R-:W-:Y:S01]  /*0ac0*/  @!P1 FSEL R19, R13, R11, !P0 ;  /* 0x0000000b0d139208 */ /* 0x000fe20004000000 */
[----:B------:R-:W-:Y:S01]  /*0ad0*/  @P3 IMAD.MOV.U32 R13, RZ, RZ, 0x7f3321d2 ;  /* 0x7f3321d2ff0d3424 */ /* 0x000fe200078e00ff */
[----:B------:R-:W-:Y:S02]  /*0ae0*/  @!P1 FSEL R18, R12, R10, !P0 ;  /* 0x0000000a0c129208 */ /* 0x000fe40004000000 */
[----:B------:R-:W-:Y:S02]  /*0af0*/  @P3 FSETP.NEU.AND P1, PT, R30, R21, PT ;  /* 0x000000151e00320b */ /* 0x000fe40003f2d000 */
[----:B------:R-:W-:Y:S02]  /*0b00*/  @P3 FSEL R13, R13, 3.37028055040000000000e+12, !P0 ;  /* 0x54442d180d0d3808 */ /* 0x000fe40004000000 */
[----:B------:R-:W-:Y:S02]  /*0b10*/  @P3 FSEL R21, R8, 1.8213495016098022461, !P0 ;  /* 0x3fe921fb08153808 */ /* 0x000fe40004000000 */
[----:B------:R-:W-:Y:S01]  /*0b20*/  @P3 FSEL R8, R13, R18, !P1 ;  /* 0x000000120d083208 */ /* 0x000fe20004800000 */
[----:B------:R-:W-:Y:S01]  /*0b30*/  IMAD.SHL.U32 R13, R5, 0x10, RZ ;  /* 0x00000010050d7824 */ /* 0x000fe200078e00ff */
[----:B------:R-:W-:Y:S01]  /*0b40*/  @P3 FSEL R19, R21, R19, !P1 ;  /* 0x0000001315133208 */ /* 0x000fe20004800000 */
[----:B------:R-:W-:Y:S01]  /*0b50*/  IMAD.MOV.U32 R21, RZ, RZ, 0x2f800000 ;  /* 0x2f800000ff157424 */ /* 0x000fe200078e00ff */
[----:B------:R-:W-:Y:S01]  /*0b60*/  @!P3 FSEL R10, RZ, 3.37028055040000000000e+12, P0 ;  /* 0x54442d18ff0ab808 */ /* 0x000fe20000000000 */
[----:B------:R-:W-:Y:S01]  /*0b70*/  @P3 IMAD.MOV.U32 R10, RZ, RZ, R8 ;  /* 0x000000ffff0a3224 */ /* 0x000fe200078e0008 */
[----:B------:R-:W-:Y:S01]  /*0b80*/  @!P3 FSEL R11, RZ, 2.1426990032196044922, P0 ;  /* 0x400921fbff0bb808 */ /* 0x000fe20000000000 */
[----:B------:R-:W-:Y:S01]  /*0b90*/  @P3 IMAD.MOV.U32 R11, RZ, RZ, R19 ;  /* 0x000000ffff0b3224 */ /* 0x000fe200078e0013 */
[----:B------:R-:W-:Y:S01]  /*0ba0*/  SHF.R.U32.HI R8, RZ, 0x2, R31 ;  /* 0x00000002ff087819 */ /* 0x000fe2000001161f */
[----:B------:R-:W-:-:S03]  /*0bb0*/  DSETP.NAN.AND P0, PT, R14, R14, PT ;  /* 0x0000000e0e00722a */ /* 0x000fc60003f08000 */
[----:B------:R-:W-:Y:S01]  /*0bc0*/  LOP3.LUT R8, R8, R31, RZ, 0x3c, !PT ;  /* 0x0000001f08087212 */ /* 0x000fe200078e3cff */
[----:B------:R-:W-:-:S04]  /*0bd0*/  DADD R10, -RZ, |R10| ;  /* 0x00000000ff0a7229 */ /* 0x000fc8000000050a */
[----:B------:R-:W-:-:S05]  /*0be0*/  IMAD.SHL.U32 R12, R8, 0x2, RZ ;  /* 0x00000002080c7824 */ /* 0x000fca00078e00ff */
[----:B------:R-:W-:Y:S02]  /*0bf0*/  LOP3.LUT R12, R8, R12, R13, 0x96, !PT ;  /* 0x0000000c080c7212 */ /* 0x000fe400078e960d */
[----:B------:R-:W-:Y:S02]  /*0c00*/  FSEL R10, R14, R10, P0 ;  /* 0x0000000a0e0a7208 */ /* 0x000fe40000000000 */
[----:B------:R-:W-:Y:S02]  /*0c10*/  FSEL R11, R15, R11, P0 ;  /* 0x0000000b0f0b7208 */ /* 0x000fe40000000000 */
[----:B------:R-:W-:-:S04]  /*0c20*/  LOP3.LUT R22, R12, R5, RZ, 0x3c, !PT ;  /* 0x000000050c167212 */ /* 0x000fc800078e3cff */
[----:B------:R-:W-:Y:S01]  /*0c30*/  DSETP.NEU.AND P0, PT, |R10|, +INF , PT ;  /* 0x7ff000000a00742a */ /* 0x000fe20003f0d200 */
[----:B------:R-:W-:-:S05]  /*0c40*/  IMAD.IADD R8, R22, 0x1, R23 ;  /* 0x0000000116087824 */ /* 0x000fca00078e0217 */
[----:B------:R-:W-:-:S05]  /*0c50*/  I2FP.F32.U32 R8, R8 ;  /* 0x0000000800087245 */ /* 0x000fca0000201000 */
[----:B------:R-:W-:-:S03]  /*0c60*/  FFMA R21, R8, R21, 1.1641532182693481445e-10 ;  /* 0x2f00000008157423 */ /* 0x000fc60000000015 */
[----:B------:R-:W-:Y:S01]  /*0c70*/  @!P0 DMUL R24, RZ, R10 ;  /* 0x0000000aff188228 */ /* 0x000fe20000000000 */
[----:B------:R-:W-:Y:S01]  /*0c80*/  @!P0 IMAD.MOV.U32 R30, RZ, RZ, RZ ;  /* 0x000000ffff1e8224 */ /* 0x000fe200078e00ff */
[----:B------:R-:W-:Y:S09]  /*0c90*/  @!P0 BRA `(.L_x_6) ;  /* 0x00000000004c8947 */ /* 0x000ff20003800000 */
[----:B------:R-:W-:Y:S01]  /*0ca0*/  UMOV UR8, 0x6dc9c883 ;  /* 0x6dc9c88300087882 */ /* 0x000fe20000000000 */
[----:B------:R-:W-:Y:S01]  /*0cb0*/  UMOV UR9, 0x3fe45f30 ;  /* 0x3fe45f3000097882 */ /* 0x000fe20000000000 */
[C---:B------:R-:W-:Y:S02]  /*0cc0*/  DSETP.GE.AND P0, PT, |R10|.reuse, 2.14748364800000000000e+09, PT ;  /* 0x41e000000a00742a */ /* 0x040fe40003f06200 */
[----:B------:R-:W-:Y:S01]  /*0cd0*/  DMUL R30, R10, UR8 ;  /* 0x000000080a1e7c28 */ /* 0x000fe20008000000 */
[----:B------:R-:W-:Y:S01]  /*0ce0*/  UMOV UR8, 0x54442d18 ;  /* 0x54442d1800087882 */ /* 0x000fe20000000000 */
[----:B------:R-:W-:-:S08]  /*0cf0*/  UMOV UR9, 0x3ff921fb ;  /* 0x3ff921fb00097882 */ /* 0x000fd00000000000 */
[----:B------:R-:W1:Y:S08]  /*0d00*/  F2I.F64 R30, R30 ;  /* 0x0000001e001e7311 */ /* 0x000e700000301100 */
[----:B-1----:R-:W1:Y:S02]  /*0d10*/  I2F.F64 R24, R30 ;  /* 0x0000001e00187312 */ /* 0x002e640000201c00 */
[----:B-1----:R-:W-:Y:S01]  /*0d20*/  DFMA R8, R24, -UR8, R10 ;  /* 0x8000000818087c2b */ /* 0x002fe2000800000a */
[----:B------:R-:W-:Y:S01]  /*0d30*/  UMOV UR8, 0x33145c00 ;  /* 0x33145c0000087882 */ /* 0x000fe20000000000 */
[----:B------:R-:W-:-:S06]  /*0d40*/  UMOV UR9, 0x3c91a626 ;  /* 0x3c91a62600097882 */ /* 0x000fcc0000000000 */
[----:B------:R-:W-:Y:S01]  /*0d50*/  DFMA R8, R24, -UR8, R8 ;  /* 0x8000000818087c2b */ /* 0x000fe20008000008 */
[----:B------:R-:W-:Y:S01]  /*0d60*/  UMOV UR8, 0x252049c0 ;  /* 0x252049c000087882 */ /* 0x000fe20000000000 */
[----:B------:R-:W-:-:S06]  /*0d70*/  UMOV UR9, 0x397b839a ;  /* 0x397b839a00097882 */ /* 0x000fcc0000000000 */
[----:B------:R-:W-:Y:S01]  /*0d80*/  DFMA R24, R24, -UR8, R8 ;  /* 0x8000000818187c2b */ /* 0x000fe20008000008 */
[----:B------:R-:W-:Y:S10]  /*0d90*/  @!P0 BRA `(.L_x_6) ;  /* 0x00000000000c8947 */ /* 0x000ff40003800000 */
[----:B------:R-:W-:-:S07]  /*0da0*/  MOV R14, 0xdc0 ;  /* 0x00000dc0000e7802 */ /* 0x000fce0000000f00 */
[----:B0-----:R-:W-:Y:S05]  /*0db0*/  CALL.REL.NOINC `($_Z10estimatepiiPi$__internal_trig_reduction_slowpathd) ;  /* 0x0000000800307944 */ /* 0x001fea0003c00000 */
[----:B------:R-:W-:-:S07]  /*0dc0*/  IMAD.MOV.U32 R30, RZ, RZ, R8 ;  /* 0x000000ffff1e7224 */ /* 0x000fce00078e0008 */
.L_x_6:
[----:B------:R-:W-:Y:S05]  /*0dd0*/  BSYNC.RECONVERGENT B0 ;  /* 0x0000000000007941 */ /* 0x000fea0003800200 */
.L_x_5:
[----:B------:R-:W1:Y:S01]  /*0de0*/  LDCU.64 UR8, c[0x4][0x48] ;  /* 0x01000900ff0877ac */ /* 0x000e620008000a00 */
[----:B------:R-:W-:-:S05]  /*0df0*/  IMAD.SHL.U32 R8, R30, 0x40, RZ ;  /* 0x000000401e087824 */ /* 0x000fca00078e00ff */
[----:B------:R-:W-:-:S04]  /*0e00*/  LOP3.LUT R8, R8, 0x40, RZ, 0xc0, !PT ;  /* 0x0000004008087812 */ /* 0x000fc800078ec0ff */
[----:B-1----:R-:W-:-:S05]  /*0e10*/  IADD3 R32, P0, PT, R8, UR8, RZ ;  /* 0x0000000808207c10 */ /* 0x002fca000ff1e0ff */
[----:B------:R-:W-:-:S05]  /*0e20*/  IMAD.X R33, RZ, RZ, UR9, P0 ;  /* 0x00000009ff217e24 */ /* 0x000fca00080e06ff */
[----:B------:R-:W2:Y:S04]  /*0e30*/  LDG.E.128.CONSTANT R8, desc[UR6][R32.64] ;  /* 0x0000000620087981 */ /* 0x000ea8000c1e9d00 */
[----:B------:R-:W3:Y:S04]  /*0e40*/  LDG.E.128.CONSTANT R12, desc[UR6][R32.64+0x10] ;  /* 0x00001006200c7981 */ /* 0x000ee8000c1e9d00 */
[----:B------:R-:W4:Y:S01]  /*0e50*/  LDG.E.128.CONSTANT R16, desc[UR6][R32.64+0x20] ;  /* 0x0000200620107981 */ /* 0x000f22000c1e9d00 */
[----:B------:R-:W-:Y:S01]  /*0e60*/  LOP3.LUT R26, R30, 0x1, RZ, 0xc0, !PT ;  /* 0x000000011e1a7812 */ /* 0x000fe200078ec0ff */
[----:B------:R-:W-:-:S02]  /*0e70*/  IMAD.MOV.U32 R28, RZ, RZ, 0x20fd8164 ;  /* 0x20fd8164ff1c7424 */ /* 0x000fc400078e00ff */
[----:B------:R-:W-:Y:S01]  /*0e80*/  IMAD.MOV.U32 R29, RZ, RZ, 0x3da8ff83 ;  /* 0x3da8ff83ff1d7424 */ /* 0x000fe200078e00ff */
[----:B------:R-:W-:Y:S01]  /*0e90*/  ISETP.NE.U32.AND P0, PT, R26, 0x1, PT ;  /* 0x000000011a00780c */ /* 0x000fe20003f05070 */
[----:B------:R-:W-:-:S03]  /*0ea0*/  DMUL R26, R24, R24 ;  /* 0x00000018181a7228 */ /* 0x000fc60000000000 */
[----:B------:R-:W-:Y:S02]  /*0eb0*/  FSEL R28, R28, -8.06006814911005101289e+34, !P0 ;  /* 0xf9785eba1c1c7808 */ /* 0x000fe40004000000 */
[----:B------:R-:W-:-:S06]  /*0ec0*/  FSEL R29, -R29, 0.11223486810922622681, !P0 ;  /* 0x3de5db651d1d7808 */ /* 0x000fcc0004000100 */
[----:B--2---:R-:W-:-:S08]  /*0ed0*/  DFMA R8, R26, R28, R8 ;  /* 0x0000001c1a08722b */ /* 0x004fd00000000008 */
[C---:B------:R-:W-:Y:S01]  /*0ee0*/  DFMA R8, R26.reuse, R8, R10 ;  /* 0x000000081a08722b */ /* 0x040fe2000000000a */
[----:B------:R-:W1:Y:S07]  /*0ef0*/  F2F.F64.F32 R10, R21 ;  /* 0x00000015000a7310 */ /* 0x000e6e0000201800 */
[----:B---3--:R-:W-:-:S08]  /*0f00*/  DFMA R8, R26, R8, R12 ;  /* 0x000000081a08722b */ /* 0x008fd0000000000c */
[----:B------:R-:W-:-:S08]  /*0f10*/  DFMA R8, R26, R8, R14 ;  /* 0x000000081a08722b */ /* 0x000fd0000000000e */
[----:B----4-:R-:W-:-:S08]  /*0f20*/  DFMA R8, R26, R8, R16 ;  /* 0x000000081a08722b */ /* 0x010fd00000000010 */
[----:B------:R-:W-:-:S08]  /*0f30*/  DFMA R8, R26, R8, R18 ;  /* 0x000000081a08722b */ /* 0x000fd00000000012 */
[----:B------:R-:W-:Y:S02]  /*0f40*/  DFMA R24, R8, R24, R24 ;  /* 0x000000180818722b */ /* 0x000fe40000000018 */
[----:B------:R-:W-:-:S10]  /*0f50*/  DFMA R8, R26, R8, 1 ;  /* 0x3ff000001a08742b */ /* 0x000fd40000000008 */
[----:B------:R-:W-:Y:S02]  /*0f60*/  FSEL R12, R8, R24, !P0 ;  /* 0x00000018080c7208 */ /* 0x000fe40004000000 */
[----:B------:R-:W-:Y:S02]  /*0f70*/  FSEL R13, R9, R25, !P0 ;  /* 0x00000019090d7208 */ /* 0x000fe40004000000 */
[----:B------:R-:W-:-:S04]  /*0f80*/  LOP3.LUT P0, RZ, R30, 0x2, RZ, 0xc0, !PT ;  /* 0x000000021eff7812 */ /* 0x000fc8000780c0ff */
[----:B------:R-:W-:-:S10]  /*0f90*/  DADD R8, RZ, -R12 ;  /* 0x00000000ff087229 */ /* 0x000fd4000000080c */
[----:B------:R-:W-:Y:S02]  /*0fa0*/  FSEL R8, R12, R8, !P0 ;  /* 0x000000080c087208 */ /* 0x000fe40004000000 */
[----:B------:R-:W-:-:S06]  /*0fb0*/  FSEL R9, R13, R9, !P0 ;  /* 0x000000090d097208 */ /* 0x000fcc0004000000 */
[----:B------:R-:W-:-:S08]  /*0fc0*/  DADD R8, R8, R8 ;  /* 0x0000000008087229 */ /* 0x000fd00000000008 */
[----:B-1----:R-:W-:-:S14]  /*0fd0*/  DSETP.GE.AND P0, PT, R8, R10, PT ;  /* 0x0000000a0800722a */ /* 0x002fdc0003f06000 */
[----:B------:R-:W-:-:S05]  /*0fe0*/  @P0 VIADD R3, R3, 0x1 ;  /* 0x0000000103030836 */ /* 0x000fca0000000000 */
[----:B------:R1:W-:Y:S01]  /*0ff0*/  @P0 STS [R6], R3 ;  /* 0x0000000306000388 */ /* 0x0003e20000000800 */
[----:B------:R-:W-:Y:S05]  /*1000*/  BRA.U UP0, `(.L_x_7) ;  /* 0xfffffff100687547 */ /* 0x000fea000b83ffff */
.L_x_0:
[----:B------:R-:W-:-:S13]  /*1010*/  ISETP.NE.AND P0, PT, R7, RZ, PT ;  /* 0x000000ff0700720c */ /* 0x000fda0003f05270 */
[----:B------:R-:W-:Y:S05]  /*1020*/  @P0 EXIT ;  /* 0x000000000000094d */ /* 0x000fea0003800000 */
[----:B------:R-:W2:Y:S01]  /*1030*/  S2UR UR5, SR_CgaCtaId ;  /* 0x00000000000579c3 */ /* 0x000ea20000008800 */
[----:B------:R-:W-:-:S07]  /*1040*/  UMOV UR4, 0x400 ;  /* 0x0000040000047882 */ /* 0x000fce0000000000 */
[----:B-1----:R-:W1:Y:S01]  /*1050*/  LDC.64 R2, c[0x0][0x388] ;  /* 0x0000e200ff027b82 */ /* 0x002e620000000a00 */
[----:B--2---:R-:W-:Y:S01]  /*1060*/  ULEA UR4, UR5, UR4, 0x18 ;  /* 0x0000000405047291 */ /* 0x004fe2000f8ec0ff */
[----:B-1----:R-:W-:-:S08]  /*1070*/  IMAD.WIDE.U32 R20, R20, 0x4, R2 ;  /* 0x0000000414147825 */ /* 0x002fd000078e0002 */
[----:B0-----:R-:W0:Y:S02]  /*1080*/  LDS.128 R4, [UR4] ;  /* 0x00000004ff047984 */ /* 0x001e240008000c00 */
[----:B0-----:R-:W-:-:S05]  /*1090*/  IADD3 R4, PT, PT, R6, R5, R4 ;  /* 0x0000000506047210 */ /* 0x001fca0007ffe004 */
[----:B------:R-:W-:-:S05]  /*10a0*/  IMAD.IADD R7, R4, 0x1, R7 ;  /* 0x0000000104077824 */ /* 0x000fca00078e0207 */
[----:B------:R-:W-:Y:S01]  /*10b0*/  STG.E desc[UR6][R20.64], R7 ;  /* 0x0000000714007986 */ /* 0x000fe2000c101906 */
[----:B------:R-:W-:Y:S05]  /*10c0*/  EXIT ;  /* 0x000000000000794d */ /* 0x000fea0003800000 */
        .weak           $__internal_0_$__cuda_sm20_div_rn_f64_full
        .type           $__internal_0_$__cuda_sm20_div_rn_f64_full,@function
        .size           $__internal_0_$__cuda_sm20_div_rn_f64_full,($_Z10estimatepiiPi$__internal_trig_reduction_slowpathd - $__internal_0_$__cuda_sm20_div_rn_f64_full)
$__internal_0_$__cuda_sm20_div_rn_f64_full:
[----:B------:R-:W-:Y:S01]  /*10d0*/  FSETP.GEU.AND P3, PT, |R13|, 1.469367938527859385e-39, PT ;  /* 0x001000000d00780b */ /* 0x000fe20003f6e200 */
[----:B------:R-:W-:Y:S01]  /*10e0*/  IMAD.MOV.U32 R33, RZ, RZ, 0x1ca00000 ;  /* 0x1ca00000ff217424 */ /* 0x000fe200078e00ff */
[C---:B------:R-:W-:Y:S01]  /*10f0*/  FSETP.GEU.AND P0, PT, |R29|.reuse, 1.469367938527859385e-39, PT ;  /* 0x001000001d00780b */ /* 0x040fe20003f0e200 */
[----:B------:R-:W-:Y:S01]  /*1100*/  IMAD.MOV.U32 R18, RZ, RZ, R12 ;  /* 0x000000ffff127224 */ /* 0x000fe200078e000c */
[----:B------:R-:W-:Y:S01]  /*1110*/  LOP3.LUT R10, R29, 0x800fffff, RZ, 0xc0, !PT ;  /* 0x800fffff1d0a7812 */ /* 0x000fe200078ec0ff */
[----:B------:R-:W-:Y:S01]  /*1120*/  IMAD.MOV.U32 R22, RZ, RZ, 0x1 ;  /* 0x00000001ff167424 */ /* 0x000fe200078e00ff */
[----:B------:R-:W-:Y:S01]  /*1130*/  LOP3.LUT R32, R13, 0x7ff00000, RZ, 0xc0, !PT ;  /* 0x7ff000000d207812 */ /* 0x000fe200078ec0ff */
[----:B------:R-:W-:Y:S01]  /*1140*/  BSSY.RECONVERGENT B1, `(.L_x_8) ;  /* 0x0000050000017945 */ /* 0x000fe20003800200 */
[----:B------:R-:W-:Y:S01]  /*1150*/  LOP3.LUT R11, R10, 0x3ff00000, RZ, 0xfc, !PT ;  /* 0x3ff000000a0b7812 */ /* 0x000fe200078efcff */
[----:B------:R-:W-:Y:S01]  /*1160*/  IMAD.MOV.U32 R10, RZ, RZ, R28 ;  /* 0x000000ffff0a7224 */ /* 0x000fe200078e001c */
[----:B------:R-:W-:-:S03]  /*1170*/  LOP3.LUT R35, R29, 0x7ff00000, RZ, 0xc0, !PT ;  /* 0x7ff000001d237812 */ /* 0x000fc600078ec0ff */
[----:B------:R-:W-:Y:S01]  /*1180*/  @!P3 LOP3.LUT R19, R29, 0x7ff00000, RZ, 0xc0, !PT ;  /* 0x7ff000001d13b812 */ /* 0x000fe200078ec0ff */
[----:B------:R-:W-:Y:S01]  /*1190*/  @!P3 IMAD.MOV.U32 R24, RZ, RZ, RZ ;  /* 0x000000ffff18b224 */ /* 0x000fe200078e00ff */
[----:B------:R-:W-:Y:S01]  /*11a0*/  @!P0 DMUL R10, R28, 8.98846567431157953865e+307 ;  /* 0x7fe000001c0a8828 */ /* 0x000fe20000000000 */
[C---:B------:R-:W-:Y:S02]  /*11b0*/  ISETP.GE.U32.AND P2, PT, R32.reuse, R35, PT ;  /* 0x000000232000720c */ /* 0x040fe40003f46070 */
[----:B------:R-:W-:Y:S02]  /*11c0*/  @!P3 ISETP.GE.U32.AND P4, PT, R32, R19, PT ;  /* 0x000000132000b20c */ /* 0x000fe40003f86070 */
[C---:B------:R-:W-:Y:S01]  /*11d0*/  SEL R19, R33.reuse, 0x63400000, !P2 ;  /* 0x6340000021137807 */ /* 0x040fe20005000000 */
[----:B------:R-:W0:Y:S01]  /*11e0*/  MUFU.RCP64H R23, R11 ;  /* 0x0000000b00177308 */ /* 0x000e220000001800 */
[----:B------:R-:W-:Y:S02]  /*11f0*/  @!P3 SEL R25, R33, 0x63400000, !P4 ;  /* 0x634000002119b807 */ /* 0x000fe40006000000 */
[----:B------:R-:W-:-:S02]  /*1200*/  LOP3.LUT R19, R19, 0x800fffff, R13, 0xf8, !PT ;  /* 0x800fffff13137812 */ /* 0x000fc400078ef80d */
[----:B------:R-:W-:Y:S02]  /*1210*/  @!P3 LOP3.LUT R25, R25, 0x80000000, R13, 0xf8, !PT ;  /* 0x800000001919b812 */ /* 0x000fe400078ef80d */
[----:B------:R-:W-:Y:S02]  /*1220*/  @!P0 LOP3.LUT R35, R11, 0x7ff00000, RZ, 0xc0, !PT ;  /* 0x7ff000000b238812 */ /* 0x000fe400078ec0ff */
[----:B------:R-:W-:-:S06]  /*1230*/  @!P3 LOP3.LUT R25, R25, 0x100000, RZ, 0xfc, !PT ;  /* 0x001000001919b812 */ /* 0x000fcc00078efcff */
[----:B------:R-:W-:Y:S02]  /*1240*/  @!P3 DFMA R18, R18, 2, -R24 ;  /* 0x400000001212b82b */ /* 0x000fe40000000818 */
[----:B0-----:R-:W-:-:S08]  /*1250*/  DFMA R24, R22, -R10, 1 ;  /* 0x3ff000001618742b */ /* 0x001fd0000000080a */
[----:B------:R-:W-:-:S08]  /*1260*/  DFMA R24, R24, R24, R24 ;  /* 0x000000181818722b */ /* 0x000fd00000000018 */
[----:B------:R-:W-:-:S08]  /*1270*/  DFMA R24, R22, R24, R22 ;  /* 0x000000181618722b */ /* 0x000fd00000000016 */
[----:B------:R-:W-:-:S08]  /*1280*/  DFMA R22, R24, -R10, 1 ;  /* 0x3ff000001816742b */ /* 0x000fd0000000080a */
[----:B------:R-:W-:-:S08]  /*1290*/  DFMA R22, R24, R22, R24 ;  /* 0x000000161816722b */ /* 0x000fd00000000018 */
[----:B------:R-:W-:-:S08]  /*12a0*/  DMUL R24, R22, R18 ;  /* 0x0000001216187228 */ /* 0x000fd00000000000 */
[----:B------:R-:W-:-:S08]  /*12b0*/  DFMA R26, R24, -R10, R18 ;  /* 0x8000000a181a722b */ /* 0x000fd00000000012 */
[----:B------:R-:W-:Y:S01]  /*12c0*/  DFMA R26, R22, R26, R24 ;  /* 0x0000001a161a722b */ /* 0x000fe20000000018 */
[----:B------:R-:W-:Y:S01]  /*12d0*/  IMAD.MOV.U32 R24, RZ, RZ, R32 ;  /* 0x000000ffff187224 */ /* 0x000fe200078e0020 */
[----:B------:R-:W-:-:S05]  /*12e0*/  @!P3 LOP3.LUT R24, R19, 0x7ff00000, RZ, 0xc0, !PT ;  /* 0x7ff000001318b812 */ /* 0x000fca00078ec0ff */
[----:B------:R-:W-:-:S05]  /*12f0*/  VIADD R22, R24, 0xffffffff ;  /* 0xffffffff18167836 */ /* 0x000fca0000000000 */
[----:B------:R-:W-:Y:S01]  /*1300*/  ISETP.GT.U32.AND P0, PT, R22, 0x7feffffe, PT ;  /* 0x7feffffe1600780c */ /* 0x000fe20003f04070 */
[----:B------:R-:W-:-:S05]  /*1310*/  VIADD R22, R35, 0xffffffff ;  /* 0xffffffff23167836 */ /* 0x000fca0000000000 */
[----:B------:R-:W-:-:S13]  /*1320*/  ISETP.GT.U32.OR P0, PT, R22, 0x7feffffe, P0 ;  /* 0x7feffffe1600780c */ /* 0x000fda0000704470 */
[----:B------:R-:W-:Y:S05]  /*1330*/  @P0 BRA `(.L_x_9) ;  /* 0x00000000006c0947 */ /* 0x000fea0003800000 */
[----:B------:R-:W-:-:S04]  /*1340*/  LOP3.LUT R13, R29, 0x7ff00000, RZ, 0xc0, !PT ;  /* 0x7ff000001d0d7812 */ /* 0x000fc800078ec0ff */
[CC--:B------:R-:W-:Y:S02]  /*1350*/  VIADDMNMX R12, R32.reuse, -R13.reuse, 0xb9600000, !PT ;  /* 0xb9600000200c7446 */ /* 0x0c0fe4000780090d */
[----:B------:R-:W-:Y:S02]  /*1360*/  ISETP.GE.U32.AND P0, PT, R32, R13, PT ;  /* 0x0000000d2000720c */ /* 0x000fe40003f06070 */
[----:B------:R-:W-:Y:S02]  /*1370*/  VIMNMX R12, PT, PT, R12, 0x46a00000, PT ;  /* 0x46a000000c0c7848 */ /* 0x000fe40003fe0100 */
[----:B------:R-:W-:-:S05]  /*1380*/  SEL R33, R33, 0x63400000, !P0 ;  /* 0x6340000021217807 */ /* 0x000fca0004000000 */
[----:B------:R-:W-:Y:S02]  /*1390*/  IMAD.IADD R24, R12, 0x1, -R33 ;  /* 0x000000010c187824 */ /* 0x000fe400078e0a21 */
[----:B------:R-:W-:Y:S02]  /*13a0*/  IMAD.MOV.U32 R12, RZ, RZ, RZ ;  /* 0x000000ffff0c7224 */ /* 0x000fe400078e00ff */
[----:B------:R-:W-:-:S06]  /*13b0*/  VIADD R13, R24, 0x7fe00000 ;  /* 0x7fe00000180d7836 */ /* 0x000fcc0000000000 */
[----:B------:R-:W-:-:S10]  /*13c0*/  DMUL R22, R26, R12 ;  /* 0x0000000c1a167228 */ /* 0x000fd40000000000 */
[----:B------:R-:W-:-:S13]  /*13d0*/  FSETP.GTU.AND P0, PT, |R23|, 1.469367938527859385e-39, PT ;  /* 0x001000001700780b */ /* 0x000fda0003f0c200 */
[----:B------:R-:W-:Y:S05]  /*13e0*/  @P0 BRA `(.L_x_10) ;  /* 0x0000000000940947 */ /* 0x000fea0003800000 */
[----:B------:R-:W-:Y:S01]  /*13f0*/  DFMA R10, R26, -R10, R18 ;  /* 0x8000000a1a0a722b */ /* 0x000fe20000000012 */
[----:B------:R-:W-:-:S09]  /*1400*/  IMAD.MOV.U32 R12, RZ, RZ, RZ ;  /* 0x000000ffff0c7224 */ /* 0x000fd200078e00ff */
[C---:B------:R-:W-:Y:S02]  /*1410*/  FSETP.NEU.AND P0, PT, R11.reuse, RZ, PT ;  /* 0x000000ff0b00720b */ /* 0x040fe40003f0d000 */
[----:B------:R-:W-:-:S04]  /*1420*/  LOP3.LUT R19, R11, 0x80000000, R29, 0x48, !PT ;  /* 0x800000000b137812 */ /* 0x000fc800078e481d */
[----:B------:R-:W-:-:S07]  /*1430*/  LOP3.LUT R13, R19, R13, RZ, 0xfc, !PT ;  /* 0x0000000d130d7212 */ /* 0x000fce00078efcff */
[----:B------:R-:W-:Y:S05]  /*1440*/  @!P0 BRA `(.L_x_10) ;  /* 0x00000000007c8947 */ /* 0x000fea0003800000 */
[----:B------:R-:W-:Y:S01]  /*1450*/  IMAD.MOV R11, RZ, RZ, -R24 ;  /* 0x000000ffff0b7224 */ /* 0x000fe200078e0a18 */
[----:B------:R-:W-:Y:S01]  /*1460*/  DMUL.RP R12, R26, R12 ;  /* 0x0000000c1a0c7228 */ /* 0x000fe20000008000 */
[----:B------:R-:W-:-:S06]  /*1470*/  IMAD.MOV.U32 R10, RZ, RZ, RZ ;  /* 0x000000ffff0a7224 */ /* 0x000fcc00078e00ff */
[----:B------:R-:W-:-:S03]  /*1480*/  DFMA R10, R22, -R10, R26 ;  /* 0x8000000a160a722b */ /* 0x000fc6000000001a */
[----:B------:R-:W-:-:S03]  /*1490*/  LOP3.LUT R19, R13, R19, RZ, 0x3c, !PT ;  /* 0x000000130d137212 */ /* 0x000fc600078e3cff */
[----:B------:R-:W-:-:S04]  /*14a0*/  IADD3 R10, PT, PT, -R24, -0x43300000, RZ ;  /* 0xbcd00000180a7810 */ /* 0x000fc80007ffe1ff */
[----:B------:R-:W-:-:S04]  /*14b0*/  FSETP.NEU.AND P0, PT, |R11|, R10, PT ;  /* 0x0000000a0b00720b */ /* 0x000fc80003f0d200 */
[----:B------:R-:W-:Y:S02]  /*14c0*/  FSEL R22, R12, R22, !P0 ;  /* 0x000000160c167208 */ /* 0x000fe40004000000 */
[----:B------:R-:W-:Y:S01]  /*14d0*/  FSEL R23, R19, R23, !P0 ;  /* 0x0000001713177208 */ /* 0x000fe20004000000 */
[----:B------:R-:W-:Y:S06]  /*14e0*/  BRA `(.L_x_10) ;  /* 0x0000000000547947 */ /* 0x000fec0003800000 */
.L_x_9:
[----:B------:R-:W-:-:S14]  /*14f0*/  DSETP.NAN.AND P0, PT, R12, R12, PT ;  /* 0x0000000c0c00722a */ /* 0x000fdc0003f08000 */
[----:B------:R-:W-:Y:S05]  /*1500*/  @P0 BRA `(.L_x_11) ;  /* 0x0000000000440947 */ /* 0x000fea0003800000 */
[----:B------:R-:W-:-:S14]  /*1510*/  DSETP.NAN.AND P0, PT, R28, R28, PT ;  /* 0x0000001c1c00722a */ /* 0x000fdc0003f08000 */
[----:B------:R-:W-:Y:S05]  /*1520*/  @P0 BRA `(.L_x_12) ;  /* 0x0000000000300947 */ /* 0x000fea0003800000 */
[----:B------:R-:W-:Y:S01]  /*1530*/  ISETP.NE.AND P0, PT, R24, R35, PT ;  /* 0x000000231800720c */ /* 0x000fe20003f05270 */
[----:B------:R-:W-:Y:S02]  /*1540*/  IMAD.MOV.U32 R22, RZ, RZ, 0x0 ;  /* 0x00000000ff167424 */ /* 0x000fe400078e00ff */
[----:B------:R-:W-:-:S10]  /*1550*/  IMAD.MOV.U32 R23, RZ, RZ, -0x80000 ;  /* 0xfff80000ff177424 */ /* 0x000fd400078e00ff */
[----:B------:R-:W-:Y:S05]  /*1560*/  @!P0 BRA `(.L_x_10) ;  /* 0x0000000000348947 */ /* 0x000fea0003800000 */
[----:B------:R-:W-:Y:S02]  /*1570*/  ISETP.NE.AND P0, PT, R24, 0x7ff00000, PT ;  /* 0x7ff000001800780c */ /* 0x000fe40003f05270 */
[----:B------:R-:W-:Y:S02]  /*1580*/  LOP3.LUT R23, R13, 0x80000000, R29, 0x48, !PT ;  /* 0x800000000d177812 */ /* 0x000fe400078e481d */
[----:B------:R-:W-:-:S13]  /*1590*/  ISETP.EQ.OR P0, PT, R35, RZ, !P0 ;  /* 0x000000ff2300720c */ /* 0x000fda0004702670 */
[----:B------:R-:W-:Y:S01]  /*15a0*/  @P0 LOP3.LUT R10, R23, 0x7ff00000, RZ, 0xfc, !PT ;  /* 0x7ff00000170a0812 */ /* 0x000fe200078efcff */
[----:B------:R-:W-:Y:S02]  /*15b0*/  @!P0 IMAD.MOV.U32 R22, RZ, RZ, RZ ;  /* 0x000000ffff168224 */ /* 0x000fe400078e00ff */
[----:B------:R-:W-:Y:S02]  /*15c0*/  @P0 IMAD.MOV.U32 R22, RZ, RZ, RZ ;  /* 0x000000ffff160224 */ /* 0x000fe400078e00ff */
[----:B------:R-:W-:Y:S01]  /*15d0*/  @P0 IMAD.MOV.U32 R23, RZ, RZ, R10 ;  /* 0x000000ffff170224 */ /* 0x000fe200078e000a */
[----:B------:R-:W-:Y:S06]  /*15e0*/  BRA `(.L_x_10) ;  /* 0x0000000000147947 */ /* 0x000fec0003800000 */
.L_x_12:
[----:B------:R-:W-:Y:S01]  /*15f0*/  LOP3.LUT R23, R29, 0x80000, RZ, 0xfc, !PT ;  /* 0x000800001d177812 */ /* 0x000fe200078efcff */
[----:B------:R-:W-:Y:S01]  /*1600*/  IMAD.MOV.U32 R22, RZ, RZ, R28 ;  /* 0x000000ffff167224 */ /* 0x000fe200078e001c */
[----:B------:R-:W-:Y:S06]  /*1610*/  BRA `(.L_x_10) ;  /* 0x0000000000087947 */ /* 0x000fec0003800000 */
.L_x_11:
[----:B------:R-:W-:Y:S01]  /*1620*/  LOP3.LUT R23, R13, 0x80000, RZ, 0xfc, !PT ;  /* 0x000800000d177812 */ /* 0x000fe200078efcff */
[----:B------:R-:W-:-:S07]  /*1630*/  IMAD.MOV.U32 R22, RZ, RZ, R12 ;  /* 0x000000ffff167224 */ /* 0x000fce00078e000c */
.L_x_10:
[----:B------:R-:W-:Y:S05]  /*1640*/  BSYNC.RECONVERGENT B1 ;  /* 0x0000000000017941 */ /* 0x000fea0003800200 */
.L_x_8:
[----:B------:R-:W-:Y:S02]  /*1650*/  IMAD.MOV.U32 R10, RZ, RZ, R8 ;  /* 0x000000ffff0a7224 */ /* 0x000fe400078e0008 */
[----:B------:R-:W-:-:S04]  /*1660*/  IMAD.MOV.U32 R11, RZ, RZ, 0x0 ;  /* 0x00000000ff0b7424 */ /* 0x000fc800078e00ff */
[----:B------:R-:W-:Y:S05]  /*1670*/  RET.REL.NODEC R10 `(_Z10estimatepiiPi) ;  /* 0xffffffe80a607950 */ /* 0x000fea0003c3ffff */
        .type           $_Z10estimatepiiPi$__internal_trig_reduction_slowpathd,@function
        .size           $_Z10estimatepiiPi$__internal_trig_reduction_slowpathd,(.L_x_22 - $_Z10estimatepiiPi$__internal_trig_reduction_slowpathd)
$_Z10estimatepiiPi$__internal_trig_reduction_slowpathd:
[--C-:B------:R-:W-:Y:S01]  /*1680*/  SHF.R.U32.HI R18, RZ, 0x14, R11.reuse ;  /* 0x00000014ff127819 */ /* 0x100fe2000001160b */
[----:B------:R-:W-:Y:S02]  /*1690*/  IMAD.MOV.U32 R24, RZ, RZ, R10 ;  /* 0x000000ffff187224 */ /* 0x000fe400078e000a */
[----:B------:R-:W-:Y:S01]  /*16a0*/  IMAD.MOV.U32 R9, RZ, RZ, R11 ;  /* 0x000000ffff097224 */ /* 0x000fe200078e000b */
[----:B------:R-:W-:Y:S01]  /*16b0*/  LOP3.LUT R12, R18, 0x7ff, RZ, 0xc0, !PT ;  /* 0x000007ff120c7812 */ /* 0x000fe200078ec0ff */
[----:B------:R-:W-:-:S03]  /*16c0*/  IMAD.MOV.U32 R8, RZ, RZ, RZ ;  /* 0x000000ffff087224 */ /* 0x000fc600078e00ff */
[----:B------:R-:W-:-:S13]  /*16d0*/  ISETP.NE.AND P0, PT, R12, 0x7ff, PT ;  /* 0x000007ff0c00780c */ /* 0x000fda0003f05270 */
[----:B------:R-:W-:Y:S05]  /*16e0*/  @!P0 BRA `(.L_x_13) ;  /* 0x00000008004c8947 */ /* 0x000fea0003800000 */
[----:B------:R-:W-:Y:S01]  /*16f0*/  VIADD R8, R12, 0xfffffc00 ;  /* 0xfffffc000c087836 */ /* 0x000fe20000000000 */
[----:B------:R-:W-:Y:S01]  /*1700*/  BSSY.RECONVERGENT B1, `(.L_x_14) ;  /* 0x0000030000017945 */ /* 0x000fe20003800200 */
[----:B------:R-:W-:Y:S01]  /*1710*/  IMAD.MOV.U32 R15, RZ, RZ, R11 ;  /* 0x000000ffff0f7224 */ /* 0x000fe200078e000b */
[----:B------:R-:W-:Y:S02]  /*1720*/  CS2R R12, SRZ ;  /* 0x00000000000c7805 */ /* 0x000fe4000001ff00 */
[----:B------:R-:W-:Y:S02]  /*1730*/  SHF.R.U32.HI R25, RZ, 0x6, R8 ;  /* 0x00000006ff197819 */ /* 0x000fe40000011608 */
[----:B------:R-:W-:Y:S02]  /*1740*/  ISETP.GE.U32.AND P0, PT, R8, 0x80, PT ;  /* 0x000000800800780c */ /* 0x000fe40003f06070 */
[C---:B------:R-:W-:Y:S02]  /*1750*/  IADD3 R16, PT, PT, -R25.reuse, 0x13, RZ ;  /* 0x0000001319107810 */ /* 0x040fe40007ffe1ff */
[----:B------:R-:W-:-:S02]  /*1760*/  IADD3 R17, PT, PT, -R25, 0xf, RZ ;  /* 0x0000000f19117810 */ /* 0x000fc40007ffe1ff */
[----:B------:R-:W-:-:S04]  /*1770*/  SEL R16, R16, 0x12, P0 ;  /* 0x0000001210107807 */ /* 0x000fc80000000000 */
[----:B------:R-:W-:-:S13]  /*1780*/  ISETP.GE.AND P0, PT, R17, R16, PT ;  /* 0x000000101100720c */ /* 0x000fda0003f06270 */
[----:B------:R-:W-:Y:S05]  /*1790*/  @P0 BRA `(.L_x_15) ;  /* 0x0000000000980947 */ /* 0x000fea0003800000 */
[----:B------:R-:W0:Y:S01]  /*17a0*/  LDC.64 R10, c[0x0][0x358] ;  /* 0x0000d600ff0a7b82 */ /* 0x000e220000000a00 */
[C---:B------:R-:W-:Y:S01]  /*17b0*/  SHF.L.U64.HI R27, R24.reuse, 0xb, R9 ;  /* 0x0000000b181b7819 */ /* 0x040fe20000010209 */
[----:B------:R-:W-:Y:S01]  /*17c0*/  BSSY.RECONVERGENT B2, `(.L_x_16) ;  /* 0x0000022000027945 */ /* 0x000fe20003800200 */
[----:B------:R-:W-:Y:S01]  /*17d0*/  IMAD.SHL.U32 R19, R24, 0x800, RZ ;  /* 0x0000080018137824 */ /* 0x000fe200078e00ff */
[----:B------:R-:W-:Y:S01]  /*17e0*/  IADD3 R24, PT, PT, RZ, -R25, -R16 ;  /* 0x80000019ff187210 */ /* 0x000fe20007ffe810 */
[----:B------:R-:W-:Y:S01]  /*17f0*/  IMAD.MOV.U32 R26, RZ, RZ, RZ ;  /* 0x000000ffff1a7224 */ /* 0x000fe200078e00ff */
[----:B------:R-:W-:Y:S02]  /*1800*/  CS2R R12, SRZ ;  /* 0x00000000000c7805 */ /* 0x000fe4000001ff00 */
[----:B------:R-:W-:-:S07]  /*1810*/  LOP3.LUT R27, R27, 0x80000000, RZ, 0xfc, !PT ;  /* 0x800000001b1b7812 */ /* 0x000fce00078efcff */
.L_x_17:
[----:B------:R-:W1:Y:S01]  /*1820*/  LDC.64 R8, c[0x4][0x40] ;  /* 0x01001000ff087b82 */ /* 0x000e620000000a00 */
[----:B0-----:R-:W-:Y:S02]  /*1830*/  R2UR UR8, R10 ;  /* 0x000000000a0872ca */ /* 0x001fe400000e0000 */
[----:B------:R-:W-:Y:S01]  /*1840*/  R2UR UR9, R11 ;  /* 0x000000000b0972ca */ /* 0x000fe200000e0000 */
[----:B-1----:R-:W-:-:S12]  /*1850*/  IMAD.WIDE R8, R17, 0x8, R8 ;  /* 0x0000000811087825 */ /* 0x002fd800078e0208 */
[----:B------:R-:W2:Y:S01]  /*1860*/  LDG.E.64.CONSTANT R8, desc[UR8][R8.64] ;  /* 0x0000000808087981 */ /* 0x000ea2000c1e9b00 */
[----:B------:R-:W-:Y:S02]  /*1870*/  VIADD R24, R24, 0x1 ;  /* 0x0000000118187836 */ /* 0x000fe40000000000 */
[----:B------:R-:W-:Y:S02]  /*1880*/  VIADD R17, R17, 0x1 ;  /* 0x0000000111117836 */ /* 0x000fe40000000000 */
[----:B--2---:R-:W-:-:S04]  /*1890*/  IMAD.WIDE.U32 R12, P2, R8, R19, R12 ;  /* 0x00000013080c7225 */ /* 0x004fc8000784000c */
[----:B------:R-:W-:Y:S02]  /*18a0*/  IMAD R29, R8, R27, RZ ;  /* 0x0000001b081d7224 */ /* 0x000fe400078e02ff */
[CC--:B------:R-:W-:Y:S02]  /*18b0*/  IMAD R28, R9.reuse, R19.reuse, RZ ;  /* 0x00000013091c7224 */ /* 0x0c0fe400078e02ff */
[----:B------:R-:W-:Y:S01]  /*18c0*/  IMAD.HI.U32 R31, R9, R19, RZ ;  /* 0x00000013091f7227 */ /* 0x000fe200078e00ff */
[----:B------:R-:W-:-:S03]  /*18d0*/  IADD3 R13, P0, PT, R29, R13, RZ ;  /* 0x0000000d1d0d7210 */ /* 0x000fc60007f1e0ff */
[----:B------:R-:W-:Y:S01]  /*18e0*/  IMAD R29, R26, 0x8, R1 ;  /* 0x000000081a1d7824 */ /* 0x000fe200078e0201 */
[----:B------:R-:W-:Y:S01]  /*18f0*/  IADD3 R13, P1, PT, R28, R13, RZ ;  /* 0x0000000d1c0d7210 */ /* 0x000fe20007f3e0ff */
[----:B------:R-:W-:-:S04]  /*1900*/  IMAD.HI.U32 R28, R8, R27, RZ ;  /* 0x0000001b081c7227 */ /* 0x000fc800078e00ff */
[----:B------:R-:W-:Y:S01]  /*1910*/  IMAD.X R8, RZ, RZ, R28, P2 ;  /* 0x000000ffff087224 */ /* 0x000fe200010e061c */
[----:B------:R0:W-:Y:S01]  /*1920*/  STL.64 [R29], R12 ;  /* 0x0000000c1d007387 */ /* 0x0001e20000100a00 */
[----:B------:R-:W-:-:S03]  /*1930*/  IMAD.HI.U32 R28, R9, R27, RZ ;  /* 0x0000001b091c7227 */ /* 0x000fc600078e00ff */
[----:B------:R-:W-:Y:S01]  /*1940*/  IADD3.X R8, P0, PT, R31, R8, RZ, P0, !PT ;  /* 0x000000081f087210 */ /* 0x000fe2000071e4ff */
[----:B------:R-:W-:Y:S02]  /*1950*/  IMAD R9, R9, R27, RZ ;  /* 0x0000001b09097224 */ /* 0x000fe400078e02ff */
[----:B------:R-:W-:-:S03]  /*1960*/  VIADD R26, R26, 0x1 ;  /* 0x000000011a1a7836 */ /* 0x000fc60000000000 */
[----:B------:R-:W-:Y:S01]  /*1970*/  IADD3.X R9, P1, PT, R9, R8, RZ, P1, !PT ;  /* 0x0000000809097210 */ /* 0x000fe20000f3e4ff */
[----:B------:R-:W-:Y:S01]  /*1980*/  IMAD.X R8, RZ, RZ, R28, P0 ;  /* 0x000000ffff087224 */ /* 0x000fe200000e061c */
[----:B------:R-:W-:-:S03]  /*1990*/  ISETP.NE.AND P0, PT, R24, -0xf, PT ;  /* 0xfffffff11800780c */ /* 0x000fc60003f05270 */
[----:B------:R-:W-:Y:S02]  /*19a0*/  IMAD.X R8, RZ, RZ, R8, P1 ;  /* 0x000000ffff087224 */ /* 0x000fe400008e0608 */
[----:B0-----:R-:W-:Y:S02]  /*19b0*/  IMAD.MOV.U32 R12, RZ, RZ, R9 ;  /* 0x000000ffff0c7224 */ /* 0x001fe400078e0009 */
[----:B------:R-:W-:-:S06]  /*19c0*/  IMAD.MOV.U32 R13, RZ, RZ, R8 ;  /* 0x000000ffff0d7224 */ /* 0x000fcc00078e0008 */
[----:B------:R-:W-:Y:S05]  /*19d0*/  @P0 BRA `(.L_x_17) ;  /* 0xfffffffc00900947 */ /* 0x000fea000383ffff */
[----:B------:R-:W-:Y:S05]  /*19e0*/  BSYNC.RECONVERGENT B2 ;  /* 0x0000000000027941 */ /* 0x000fea0003800200 */
.L_x_16:
[----:B------:R-:W-:-:S07]  /*19f0*/  IMAD.MOV.U32 R17, RZ, RZ, R16 ;  /* 0x000000ffff117224 */ /* 0x000fce00078e0010 */
.L_x_15:
[----:B------:R-:W-:Y:S05]  /*1a00*/  BSYNC.RECONVERGENT B1 ;  /* 0x0000000000017941 */ /* 0x000fea0003800200 */
.L_x_14:
[----:B------:R-:W-:Y:S01]  /*1a10*/  LOP3.LUT P0, R33, R18, 0x3f, RZ, 0xc0, !PT ;  /* 0x0000003f12217812 */ /* 0x000fe2000780c0ff */
[----:B------:R-:W-:-:S04]  /*1a20*/  IMAD.IADD R8, R25, 0x1, R17 ;  /* 0x0000000119087824 */ /* 0x000fc800078e0211 */
[----:B------:R-:W-:-:S05]  /*1a30*/  IMAD.U32 R31, R8, 0x8, R1 ;  /* 0x00000008081f7824 */ /* 0x000fca00078e0001 */
[----:B------:R0:W-:Y:S04]  /*1a40*/  STL.64 [R31+-0x78], R12 ;  /* 0xffff880c1f007387 */ /* 0x0001e80000100a00 */
[----:B------:R-:W2:Y:S04]  /*1a50*/  @P0 LDL.64 R18, [R1+0x8] ;  /* 0x0000080001120983 */ /* 0x000ea80000100a00 */
[----:B------:R-:W3:Y:S04]  /*1a60*/  LDL.64 R10, [R1+0x10] ;  /* 0x00001000010a7983 */ /* 0x000ee80000100a00 */
[----:B------:R-:W4:Y:S01]  /*1a70*/  LDL.64 R8, [R1+0x18] ;  /* 0x0000180001087983 */ /* 0x000f220000100a00 */
[----:B------:R-:W-:Y:S01]  /*1a80*/  @P0 LOP3.LUT R16, R33, 0x3f, RZ, 0x3c, !PT ;  /* 0x0000003f21100812 */ /* 0x000fe200078e3cff */
[----:B------:R-:W-:Y:S01]  /*1a90*/  BSSY.RECONVERGENT B1, `(.L_x_18) ;  /* 0x0000034000017945 */ /* 0x000fe20003800200 */
[----:B--2---:R-:W-:-:S02]  /*1aa0*/  @P0 SHF.R.U64 R17, R18, 0x1, R19 ;  /* 0x0000000112110819 */ /* 0x004fc40000001213 */
[----:B------:R-:W-:Y:S02]  /*1ab0*/  @P0 SHF.R.U32.HI R19, RZ, 0x1, R19 ;  /* 0x00000001ff130819 */ /* 0x000fe40000011613 */
[CC--:B---3--:R-:W-:Y:S02]  /*1ac0*/  @P0 SHF.L.U32 R25, R10.reuse, R33.reuse, RZ ;  /* 0x000000210a190219 */ /* 0x0c8fe400000006ff */
[----:B0-----:R-:W-:Y:S02]  /*1ad0*/  @P0 SHF.R.U64 R12, R17, R16, R19 ;  /* 0x00000010110c0219 */ /* 0x001fe40000001213 */
[--C-:B------:R-:W-:Y:S02]  /*1ae0*/  @P0 SHF.R.U32.HI R29, RZ, 0x1, R11.reuse ;  /* 0x00000001ff1d0819 */ /* 0x100fe4000001160b */
[C-C-:B------:R-:W-:Y:S02]  /*1af0*/  @P0 SHF.R.U64 R27, R10.reuse, 0x1, R11.reuse ;  /* 0x000000010a1b0819 */ /* 0x140fe4000000120b */
[----:B------:R-:W-:-:S02]  /*1b00*/  @P0 SHF.L.U64.HI R18, R10, R33, R11 ;  /* 0x000000210a120219 */ /* 0x000fc4000001020b */
[----:B------:R-:W-:Y:S02]  /*1b10*/  @P0 SHF.R.U32.HI R13, RZ, R16, R19 ;  /* 0x00000010ff0d0219 */ /* 0x000fe40000011613 */
[----:B------:R-:W-:Y:S02]  /*1b20*/  @P0 LOP3.LUT R10, R25, R12, RZ, 0xfc, !PT ;  /* 0x0000000c190a0212 */ /* 0x000fe400078efcff */
[----:B----4-:R-:W-:Y:S02]  /*1b30*/  @P0 SHF.L.U32 R17, R8, R33, RZ ;  /* 0x0000002108110219 */ /* 0x010fe400000006ff */
[----:B------:R-:W-:Y:S02]  /*1b40*/  @P0 SHF.R.U64 R24, R27, R16, R29 ;  /* 0x000000101b180219 */ /* 0x000fe4000000121d */
[----:B------:R-:W-:Y:S01]  /*1b50*/  @P0 LOP3.LUT R11, R18, R13, RZ, 0xfc, !PT ;  /* 0x0000000d120b0212 */ /* 0x000fe200078efcff */
[----:B------:R-:W-:Y:S01]  /*1b60*/  IMAD.SHL.U32 R18, R10, 0x4, RZ ;  /* 0x000000040a127824 */ /* 0x000fe200078e00ff */
[----:B------:R-:W-:-:S02]  /*1b70*/  @P0 SHF.L.U64.HI R13, R8, R33, R9 ;  /* 0x00000021080d0219 */ /* 0x000fc40000010209 */
[----:B------:R-:W-:Y:S02]  /*1b80*/  @P0 SHF.R.U32.HI R16, RZ, R16, R29 ;  /* 0x00000010ff100219 */ /* 0x000fe4000001161d */
[----:B------:R-:W-:Y:S02]  /*1b90*/  @P0 LOP3.LUT R8, R17, R24, RZ, 0xfc, !PT ;  /* 0x0000001811080212 */ /* 0x000fe400078efcff */
[----:B------:R-:W-:Y:S02]  /*1ba0*/  SHF.L.U64.HI R25, R10, 0x2, R11 ;  /* 0x000000020a197819 */ /* 0x000fe4000001020b */
[----:B------:R-:W-:Y:S02]  /*1bb0*/  @P0 LOP3.LUT R9, R13, R16, RZ, 0xfc, !PT ;  /* 0x000000100d090212 */ /* 0x000fe400078efcff */
[----:B------:R-:W-:Y:S02]  /*1bc0*/  SHF.L.W.U32.HI R11, R11, 0x2, R8 ;  /* 0x000000020b0b7819 */ /* 0x000fe40000010e08 */
[----:B------:R-:W-:-:S02]  /*1bd0*/  IADD3 RZ, P0, PT, RZ, -R18, RZ ;  /* 0x80000012ffff7210 */ /* 0x000fc40007f1e0ff */
[----:B------:R-:W-:Y:S02]  /*1be0*/  LOP3.LUT R10, RZ, R25, RZ, 0x33, !PT ;  /* 0x00000019ff0a7212 */ /* 0x000fe400078e33ff */
[----:B------:R-:W-:Y:S02]  /*1bf0*/  SHF.L.W.U32.HI R8, R8, 0x2, R9 ;  /* 0x0000000208087819 */ /* 0x000fe40000010e09 */
[----:B------:R-:W-:Y:S02]  /*1c00*/  LOP3.LUT R12, RZ, R11, RZ, 0x33, !PT ;  /* 0x0000000bff0c7212 */ /* 0x000fe400078e33ff */
[----:B------:R-:W-:Y:S02]  /*1c10*/  IADD3.X R10, P0, PT, RZ, R10, RZ, P0, !PT ;  /* 0x0000000aff0a7210 */ /* 0x000fe4000071e4ff */
[----:B------:R-:W-:Y:S02]  /*1c20*/  LOP3.LUT R13, RZ, R8, RZ, 0x33, !PT ;  /* 0x00000008ff0d7212 */ /* 0x000fe400078e33ff */
[----:B------:R-:W-:-:S02]  /*1c30*/  IADD3.X R12, P1, PT, RZ, R12, RZ, P0, !PT ;  /* 0x0000000cff0c7210 */ /* 0x000fc4000073e4ff */
[----:B------:R-:W-:-:S03]  /*1c40*/  ISETP.GT.U32.AND P2, PT, R11, -0x1, PT ;  /* 0xffffffff0b00780c */ /* 0x000fc60003f44070 */
[----:B------:R-:W-:Y:S01]  /*1c50*/  IMAD.X R13, RZ, RZ, R13, P1 ;  /* 0x000000ffff0d7224 */ /* 0x000fe200008e060d */
[----:B------:R-:W-:-:S04]  /*1c60*/  ISETP.GT.AND.EX P0, PT, R8, -0x1, PT, P2 ;  /* 0xffffffff0800780c */ /* 0x000fc80003f04320 */
[----:B------:R-:W-:Y:S02]  /*1c70*/  SEL R17, R8, R13, P0 ;  /* 0x0000000d08117207 */ /* 0x000fe40000000000 */
[----:B------:R-:W-:Y:S02]  /*1c80*/  SEL R19, R11, R12, P0 ;  /* 0x0000000c0b137207 */ /* 0x000fe40000000000 */
[----:B------:R-:W-:Y:S02]  /*1c90*/  ISETP.NE.U32.AND P1, PT, R17, RZ, PT ;  /* 0x000000ff1100720c */ /* 0x000fe40003f25070 */
[----:B------:R-:W-:Y:S02]  /*1ca0*/  SEL R25, R25, R10, P0 ;  /* 0x0000000a19197207 */ /* 0x000fe40000000000 */
[----:B------:R-:W-:Y:S01]  /*1cb0*/  SEL R11, R19, R17, !P1 ;  /* 0x00000011130b7207 */ /* 0x000fe20004800000 */
[----:B------:R-:W-:-:S05]  /*1cc0*/  @!P0 IMAD.MOV R18, RZ, RZ, -R18 ;  /* 0x000000ffff128224 */ /* 0x000fca00078e0a12 */
[----:B------:R-:W0:Y:S02]  /*1cd0*/  FLO.U32 R11, R11 ;  /* 0x0000000b000b7300 */ /* 0x000e2400000e0000 */
[C---:B0-----:R-:W-:Y:S02]  /*1ce0*/  IADD3 R12, PT, PT, -R11.reuse, 0x1f, RZ ;  /* 0x0000001f0b0c7810 */ /* 0x041fe40007ffe1ff */
[----:B------:R-:W-:-:S03]  /*1cf0*/  IADD3 R16, PT, PT, -R11, 0x3f, RZ ;  /* 0x0000003f0b107810 */ /* 0x000fc60007ffe1ff */
[----:B------:R-:W-:-:S05]  /*1d00*/  @P1 IMAD.MOV R16, RZ, RZ, R12 ;  /* 0x000000ffff101224 */ /* 0x000fca00078e020c */
[----:B------:R-:W-:-:S13]  /*1d10*/  ISETP.NE.AND P1, PT, R16, RZ, PT ;  /* 0x000000ff1000720c */ /* 0x000fda0003f25270 */
[----:B------:R-:W-:Y:S05]  /*1d20*/  @!P1 BRA `(.L_x_19) ;  /* 0x0000000000289947 */ /* 0x000fea0003800000 */
[--C-:B------:R-:W-:Y:S02]  /*1d30*/  SHF.R.U64 R12, R18, 0x1, R25.reuse ;  /* 0x00000001120c7819 */ /* 0x100fe40000001219 */
[C---:B------:R-:W-:Y:S02]  /*1d40*/  LOP3.LUT R10, R16.reuse, 0x3f, RZ, 0xc0, !PT ;  /* 0x0000003f100a7812 */ /* 0x040fe400078ec0ff */
[----:B------:R-:W-:Y:S02]  /*1d50*/  SHF.R.U32.HI R18, RZ, 0x1, R25 ;  /* 0x00000001ff127819 */ /* 0x000fe40000011619 */
[----:B------:R-:W-:Y:S02]  /*1d60*/  LOP3.LUT R11, R16, 0x3f, RZ, 0xc, !PT ;  /* 0x0000003f100b7812 */ /* 0x000fe400078e0cff */
[CC--:B------:R-:W-:Y:S02]  /*1d70*/  SHF.L.U64.HI R24, R19.reuse, R10.reuse, R17 ;  /* 0x0000000a13187219 */ /* 0x0c0fe40000010211 */
[----:B------:R-:W-:-:S02]  /*1d80*/  SHF.L.U32 R13, R19, R10, RZ ;  /* 0x0000000a130d7219 */ /* 0x000fc400000006ff */
[-CC-:B------:R-:W-:Y:S02]  /*1d90*/  SHF.R.U64 R10, R12, R11.reuse, R18.reuse ;  /* 0x0000000b0c0a7219 */ /* 0x180fe40000001212 */
[----:B------:R-:W-:Y:S02]  /*1da0*/  SHF.R.U32.HI R11, RZ, R11, R18 ;  /* 0x0000000bff0b7219 */ /* 0x000fe40000011612 */
[----:B------:R-:W-:Y:S02]  /*1db0*/  LOP3.LUT R19, R13, R10, RZ, 0xfc, !PT ;  /* 0x0000000a0d137212 */ /* 0x000fe400078efcff */
[----:B------:R-:W-:-:S07]  /*1dc0*/  LOP3.LUT R17, R24, R11, RZ, 0xfc, !PT ;  /* 0x0000000b18117212 */ /* 0x000fce00078efcff */
.L_x_19:
[----:B------:R-:W-:Y:S05]  /*1dd0*/  BSYNC.RECONVERGENT B1 ;  /* 0x0000000000017941 */ /* 0x000fea0003800200 */
.L_x_18:
[----:B------:R-:W-:-:S04]  /*1de0*/  IMAD.WIDE.U32 R12, R19, 0x2168c235, RZ ;  /* 0x2168c235130c7825 */ /* 0x000fc800078e00ff */
[----:B------:R-:W-:Y:S01]  /*1df0*/  IMAD.MOV.U32 R10, RZ, RZ, R13 ;  /* 0x000000ffff0a7224 */ /* 0x000fe200078e000d */
[----:B------:R-:W-:Y:S01]  /*1e00*/  IADD3 RZ, P1, PT, R12, R12, RZ ;  /* 0x0000000c0cff7210 */ /* 0x000fe20007f3e0ff */
[----:B------:R-:W-:Y:S02]  /*1e10*/  IMAD.MOV.U32 R11, RZ, RZ, RZ ;  /* 0x000000ffff0b7224 */ /* 0x000fe400078e00ff */
[----:B------:R-:W-:-:S04]  /*1e20*/  IMAD.HI.U32 R13, R17, -0x36f0255e, RZ ;  /* 0xc90fdaa2110d7827 */ /* 0x000fc800078e00ff */
[----:B------:R-:W-:-:S04]  /*1e30*/  IMAD.WIDE.U32 R10, R19, -0x36f0255e, R10 ;  /* 0xc90fdaa2130a7825 */ /* 0x000fc800078e000a */
[----:B------:R-:W-:-:S04]  /*1e40*/  IMAD.WIDE.U32 R10, P2, R17, 0x2168c235, R10 ;  /* 0x2168c235110a7825 */ /* 0x000fc8000784000a */
[----:B------:R-:W-:Y:S01]  /*1e50*/  IMAD R17, R17, -0x36f0255e, RZ ;  /* 0xc90fdaa211117824 */ /* 0x000fe200078e02ff */
[----:B------:R-:W-:Y:S01]  /*1e60*/  IADD3.X RZ, P1, PT, R10, R10, RZ, P1, !PT ;  /* 0x0000000a0aff7210 */ /* 0x000fe20000f3e4ff */
[----:B------:R-:W-:-:S03]  /*1e70*/  IMAD.X R12, RZ, RZ, R13, P2 ;  /* 0x000000ffff0c7224 */ /* 0x000fc600010e060d */
[----:B------:R-:W-:-:S04]  /*1e80*/  IADD3 R11, P2, PT, R17, R11, RZ ;  /* 0x0000000b110b7210 */ /* 0x000fc80007f5e0ff */
[C---:B------:R-:W-:Y:S01]  /*1e90*/  ISETP.GT.U32.AND P3, PT, R11.reuse, RZ, PT ;  /* 0x000000ff0b00720c */ /* 0x040fe20003f64070 */
[----:B------:R-:W-:Y:S01]  /*1ea0*/  IMAD.X R12, RZ, RZ, R12, P2 ;  /* 0x000000ffff0c7224 */ /* 0x000fe200010e060c */
[----:B------:R-:W-:-:S04]  /*1eb0*/  IADD3.X R10, P2, PT, R11, R11, RZ, P1, !PT ;  /* 0x0000000b0b0a7210 */ /* 0x000fc80000f5e4ff */
[C---:B------:R-:W-:Y:S01]  /*1ec0*/  ISETP.GT.AND.EX P1, PT, R12.reuse, RZ, PT, P3 ;  /* 0x000000ff0c00720c */ /* 0x040fe20003f24330 */
[----:B------:R-:W-:-:S03]  /*1ed0*/  IMAD.X R13, R12, 0x1, R12, P2 ;  /* 0x000000010c0d7824 */ /* 0x000fc600010e060c */
[----:B------:R-:W-:Y:S02]  /*1ee0*/  SEL R11, R10, R11, P1 ;  /* 0x0000000b0a0b7207 */ /* 0x000fe40000800000 */
[----:B------:R-:W-:Y:S02]  /*1ef0*/  SEL R12, R13, R12, P1 ;  /* 0x0000000c0d0c7207 */ /* 0x000fe40000800000 */
[----:B------:R-:W-:Y:S02]  /*1f00*/  IADD3 R11, P2, PT, R11, 0x1, RZ ;  /* 0x000000010b0b7810 */ /* 0x000fe40007f5e0ff */
[----:B------:R-:W-:Y:S02]  /*1f10*/  SEL R13, RZ, 0xffffffff, !P1 ;  /* 0xffffffffff0d7807 */ /* 0x000fe40004800000 */
[----:B------:R-:W-:Y:S01]  /*1f20*/  LOP3.LUT P1, R15, R15, 0x80000000, RZ, 0xc0, !PT ;  /* 0x800000000f0f7812 */ /* 0x000fe2000782c0ff */
[----:B------:R-:W-:Y:S02]  /*1f30*/  IMAD.X R12, RZ, RZ, R12, P2 ;  /* 0x000000ffff0c7224 */ /* 0x000fe400010e060c */
[----:B------:R-:W-:Y:S01]  /*1f40*/  IMAD.IADD R10, R13, 0x1, -R16 ;  /* 0x000000010d0a7824 */ /* 0x000fe200078e0a10 */
[----:B------:R-:W-:-:S02]  /*1f50*/  SHF.R.U32.HI R13, RZ, 0x1e, R9 ;  /* 0x0000001eff0d7819 */ /* 0x000fc40000011609 */
[----:B------:R-:W-:Y:S01]  /*1f60*/  SHF.R.U64 R11, R11, 0xa, R12 ;  /* 0x0000000a0b0b7819 */ /* 0x000fe2000000120c */
[----:B------:R-:W-:Y:S01]  /*1f70*/  IMAD.SHL.U32 R10, R10, 0x100000, RZ ;  /* 0x001000000a0a7824 */ /* 0x000fe200078e00ff */
[----:B------:R-:W-:Y:S02]  /*1f80*/  LEA.HI R8, R8, R13, RZ, 0x1 ;  /* 0x0000000d08087211 */ /* 0x000fe400078f08ff */
[----:B------:R-:W-:Y:S02]  /*1f90*/  IADD3 R11, P2, PT, R11, 0x1, RZ ;  /* 0x000000010b0b7810 */ /* 0x000fe40007f5e0ff */
[----:B------:R-:W-:Y:S01]  /*1fa0*/  @!P0 LOP3.LUT R15, R15, 0x80000000, RZ, 0x3c, !PT ;  /* 0x800000000f0f8812 */ /* 0x000fe200078e3cff */
[----:B------:R-:W-:Y:S01]  /*1fb0*/  @P1 IMAD.MOV R8, RZ, RZ, -R8 ;  /* 0x000000ffff081224 */ /* 0x000fe200078e0a08 */
[----:B------:R-:W-:-:S04]  /*1fc0*/  LEA.HI.X R12, R12, RZ, RZ, 0x16, P2 ;  /* 0x000000ff0c0c7211 */ /* 0x000fc800010fb4ff */
[--C-:B------:R-:W-:Y:S02]  /*1fd0*/  SHF.R.U64 R11, R11, 0x1, R12.reuse ;  /* 0x000000010b0b7819 */ /* 0x100fe4000000120c */
[----:B------:R-:W-:Y:S02]  /*1fe0*/  SHF.R.U32.HI R9, RZ, 0x1, R12 ;  /* 0x00000001ff097819 */ /* 0x000fe4000001160c */
[----:B------:R-:W-:-:S04]  /*1ff0*/  IADD3 R24, P2, P3, RZ, RZ, R11 ;  /* 0x000000ffff187210 */ /* 0x000fc80007b5e00b */
[----:B------:R-:W-:-:S04]  /*2000*/  IADD3.X R10, PT, PT, R10, 0x3fe00000, R9, P2, P3 ;  /* 0x3fe000000a0a7810 */ /* 0x000fc800017e6409 */
[----:B------:R-:W-:-:S07]  /*2010*/  LOP3.LUT R9, R10, R15, RZ, 0xfc, !PT ;  /* 0x0000000f0a097212 */ /* 0x000fce00078efcff */
.L_x_13:
[----:B------:R-:W-:Y:S02]  /*2020*/  IMAD.MOV.U32 R15, RZ, RZ, 0x0 ;  /* 0x00000000ff0f7424 */ /* 0x000fe400078e00ff */
[----:B------:R-:W-:Y:S02]  /*2030*/  IMAD.MOV.U32 R25, RZ, RZ, R9 ;  /* 0x000000ffff197224 */ /* 0x000fe400078e0009 */
[----:B------:R-:W-:Y:S05]  /*2040*/  RET.REL.NODEC R14 `(_Z10estimatepiiPi) ;  /* 0xffffffdc0eec7950 */ /* 0x000fea0003c3ffff */
.L_x_20:
[----:B------:R-:W-:-:S00]  /*2050*/  BRA `(.L_x_20) ;  /* 0xfffffffc00fc7947 */ /* 0x000fc0000383ffff */
[----:B------:R-:W-:-:S00]  /*2060*/  NOP ;  /* 0x0000000000007918 */ /* 0x000fc00000000000 */
        /* <DEDUP_REMOVED lines=9> */
.L_x_22:


//--------------------- .nv.global.init           --------------------------
	.section	.nv.global.init,"aw",@progbits
	.align	16
.nv.global.init:
	.type		__cudart_sin_cos_coeffs,@object
	.size		__cudart_sin_cos_coeffs,(__cudart_i2opi_d - __cudart_sin_cos_coeffs)
__cudart_sin_cos_coeffs:
        /*0000*/ 	.byte	0x46, 0xd2, 0xb0, 0x2c, 0xf1, 0xe5, 0x5a, 0xbe, 0x92, 0xe3, 0xac, 0x69, 0xe3, 0x1d, 0xc7, 0x3e
        /*0010*/ 	.byte	0xa1, 0x62, 0xdb, 0x19, 0xa0, 0x01, 0x2a, 0xbf, 0x18, 0x08, 0x11, 0x11, 0x11, 0x11, 0x81, 0x3f
        /*0020*/ 	.byte	0x54, 0x55, 0x55, 0x55, 0x55, 0x55, 0xc5, 0xbf, 0x00, 0x00, 0x00, 0x00, 0x00, 0x00, 0x00, 0x00
        /*0030*/ 	.byte	0x00, 0x00, 0x00, 0x00, 0x00, 0x00, 0x00, 0x00, 0x64, 0x81, 0xfd, 0x20, 0x83, 0xff, 0xa8, 0xbd
        /*0040*/ 	.byte	0x28, 0x85, 0xef, 0xc1, 0xa7, 0xee, 0x21, 0x3e, 0xd9, 0xe6, 0x06, 0x8e, 0x4f, 0x7e, 0x92, 0xbe
        /*0050*/ 	.byte	0xe9, 0xbc, 0xdd, 0x19, 0xa0, 0x01, 0xfa, 0x3e, 0x47, 0x5d, 0xc1, 0x16, 0x6c, 0xc1, 0x56, 0xbf
        /*0060*/ 	.byte	0x51, 0x55, 0x55, 0x55, 0x55, 0x55, 0xa5, 0x3f, 0x00, 0x00, 0x00, 0x00, 0x00, 0x00, 0xe0, 0xbf
        /*0070*/ 	.byte	0x00, 0x00, 0x00, 0x00, 0x00, 0x00, 0xf0, 0x3f, 0x00, 0x00, 0x00, 0x00, 0x00, 0x00, 0x00, 0x00
	.type		__cudart_i2opi_d,@object
	.size		__cudart_i2opi_d,(mrg32k3aM1SubSeq - __cudart_i2opi_d)
__cudart_i2opi_d:
        /* <DEDUP_REMOVED lines=9> */
	.type		mrg32k3aM1SubSeq,@object
	.size		mrg32k3aM1SubSeq,(mrg32k3aM2SubSeq - mrg32k3aM1SubSeq)
mrg32k3aM1SubSeq:
        /* <DEDUP_REMOVED lines=126> */
	.type		mrg32k3aM2SubSeq,@object
	.size		mrg32k3aM2SubSeq,(mrg32k3aM1 - mrg32k3aM2SubSeq)
mrg32k3aM2SubSeq:
        /* <DEDUP_REMOVED lines=126> */
	.type		mrg32k3aM1,@object
	.size		mrg32k3aM1,(mrg32k3aM1Seq - mrg32k3aM1)
mrg32k3aM1:
        /* <DEDUP_REMOVED lines=144> */
	.type		mrg32k3aM1Seq,@object
	.size		mrg32k3aM1Seq,(mrg32k3aM2 - mrg32k3aM1Seq)
mrg32k3aM1Seq:
        /* <DEDUP_REMOVED lines=144> */
	.type		mrg32k3aM2,@object
	.size		mrg32k3aM2,(mrg32k3aM2Seq - mrg32k3aM2)
mrg32k3aM2:
        /* <DEDUP_REMOVED lines=144> */
	.type		mrg32k3aM2Seq,@object
	.size		mrg32k3aM2Seq,(precalc_xorwow_matrix - mrg32k3aM2Seq)
mrg32k3aM2Seq:
        /* <DEDUP_REMOVED lines=144> */
	.type		precalc_xorwow_matrix,@object
	.size		precalc_xorwow_matrix,(precalc_xorwow_offset_matrix - precalc_xorwow_matrix)
precalc_xorwow_matrix:
        /* <DEDUP_REMOVED lines=6400> */
	.type		precalc_xorwow_offset_matrix,@object
	.size		precalc_xorwow_offset_matrix,(.L_1 - precalc_xorwow_offset_matrix)
precalc_xorwow_offset_matrix:
        /* <DEDUP_REMOVED lines=6400> */
.L_1:


//--------------------- .nv.shared._Z10estimatepiiPi --------------------------
	.section	.nv.shared._Z10estimatepiiPi,"aw",@nobits
	.sectionflags	@""
	.align	4
.nv.shared._Z10estimatepiiPi:
	.zero		1040


//--------------------- .nv.shared.reserved.0     --------------------------
	.section	.nv.shared.reserved.0,"aw",@nobits
	.weak		__nv_reservedSMEM_offset_0_alias
	.size		__nv_reservedSMEM_offset_0_alias, 0, 64
	.other		__nv_reservedSMEM_offset_0_alias,@"STO_CUDA_RESERVED_SHARED STV_DEFAULT"
__nv_reservedSMEM_offset_0_alias:
	.zero		0
	.zero		64


//--------------------- .nv.constant0._Z10estimatepiiPi --------------------------
	.section	.nv.constant0._Z10estimatepiiPi,"a",@progbits
	.sectionflags	@""
	.align	4
.nv.constant0._Z10estimatepiiPi:
	.zero		912


//--------------------- SYMBOLS --------------------------

	.type		.nv.reservedSmem.offset0,@object
	.size		.nv.reservedSmem.offset0,0x4
	.type		.nv.reservedSmem.cap,@object
	.size		.nv.reservedSmem.cap,0x4
